// auto-generated by cutlass_sweep.gemm — config: {"arch": "sm_100", "cluster_m": 1, "cluster_n": 1, "dtype": "e4m3", "dtype_b": "e5m2", "layout": "tn", "stages": 0, "tile_k": 64, "tile_m": 64, "tile_n": 256}
#include "cutlass/cutlass.h"
#include "cutlass/gemm/collective/collective_builder.hpp"
#include "cutlass/gemm/device/gemm_universal_adapter.h"
#include "cutlass/gemm/kernel/gemm_universal.hpp"
#include "cutlass/epilogue/collective/collective_builder.hpp"

using ElemA = cutlass::float_e4m3_t;
using ElemB = cutlass::float_e5m2_t;
using ElemCD = cutlass::float_e4m3_t;
using Acc  = float;
using TileShape    = cute::Shape<cute::_64, cute::_256, cute::_64>;
using ClusterShape = cute::Shape<cute::_1, cute::_1, cute::_1>;

using CollectiveEpilogue = typename cutlass::epilogue::collective::CollectiveBuilder<
    cutlass::arch::Sm100, cutlass::arch::OpClassTensorOp,
    TileShape, ClusterShape,
    cutlass::epilogue::collective::EpilogueTileAuto,
    Acc, Acc,
    ElemCD, cutlass::layout::RowMajor, 128 / cutlass::sizeof_bits<ElemCD>::value,
    ElemCD, cutlass::layout::RowMajor, 128 / cutlass::sizeof_bits<ElemCD>::value,
    cutlass::epilogue::collective::EpilogueScheduleAuto
  >::CollectiveOp;

using CollectiveMainloop = typename cutlass::gemm::collective::CollectiveBuilder<
    cutlass::arch::Sm100, cutlass::arch::OpClassTensorOp,
    ElemA, cutlass::layout::ColumnMajor, 128 / cutlass::sizeof_bits<ElemA>::value,
    ElemB, cutlass::layout::RowMajor, 128 / cutlass::sizeof_bits<ElemB>::value,
    Acc,
    TileShape, ClusterShape,
    cutlass::gemm::collective::StageCountAutoCarveout<static_cast<int>(sizeof(typename CollectiveEpilogue::SharedStorage))>,
    cutlass::gemm::collective::KernelScheduleAuto
  >::CollectiveOp;

using GemmKernel = cutlass::gemm::kernel::GemmUniversal<
    cute::Shape<int,int,int,int>,
    CollectiveMainloop,
    CollectiveEpilogue
>;
using Gemm = cutlass::gemm::device::GemmUniversalAdapter<GemmKernel>;

// Force the device kernel symbol into the cubin without needing a host main.
auto* _anchor = &cutlass::device_kernel<GemmKernel>;


// ===== COMPILED SASS (sm_100a) =====

	.target	sm_100a

	.elftype	@"ET_EXEC"


//--------------------- .note.nv.tkinfo           --------------------------
	.section	.note.nv.tkinfo,"",@"SHT_NOTE"
	.sectionflags	@"SHF_NOTE_NV_TKINFO"
	.tkinfo
        /*0018*/ 	.word	0x00000002
        /*0030*/ 	.string	""
        /*0030*/ 	.string	"ptxas"
        /*0030*/ 	.string	"Cuda compilation tools, release 13.0, V13.0.88"
        /*0030*/ 	.string	"Build cuda_13.0.r13.0/compiler.36424714_0"
        /*0030*/ 	.string	"-arch sm_100a -m 64 "



//--------------------- .note.nv.cuinfo           --------------------------
	.section	.note.nv.cuinfo,"",@"SHT_NOTE"
	.sectionflags	@"SHF_NOTE_NV_CUINFO"
        /*0018*/ 	.short	0x0002
        /*001a*/ 	.short	0x0064
        /*001c*/ 	.short	0x0082
	.zero		2


//--------------------- .nv.info                  --------------------------
	.section	.nv.info,"",@"SHT_CUDA_INFO"
	.align	4


	//----- nvinfo : EIATTR_REGCOUNT
	.align		4
        /*0000*/ 	.byte	0x04, 0x2f
        /*0002*/ 	.short	(.L_20 - .L_19)
	.align		4
.L_19:
        /*0004*/ 	.word	index@(_ZN7cutlass13device_kernelINS_4gemm6kernel13GemmUniversalIN4cute5tupleIJiiiiEEENS1_10collective13CollectiveMmaINS1_35MainloopSm100TmaUmmaWarpSpecializedILi10ELi2ELi4ENS5_IJNS4_1CILi1EEESB_SB_EEEEENS5_IJNSA_ILi64EEENSA_ILi256EEESE_EEENS_12float_e4m3_tENS5_IJSB_llEEENS_12float_e5m2_tESI_NS4_8TiledMMAINS4_8MMA_AtomIJNS4_10MMA_TraitsINS4_19SM100_MMA_F8F6F4_SSEJSH_SJ_fSE_SF_NS4_17integral_constantINS4_4UMMA5MajorELSQ_1EEESR_NSO_INSP_7ScaleInELSS_0EEEST_EEEEEENS4_6LayoutISC_NS5_IJNSA_ILi0EEESX_SX_EEEEENS5_IJNS4_10UnderscoreES10_S10_EEEEENS4_13SM90_TMA_LOADENS4_14ComposedLayoutINS4_7SwizzleILi2ELi4ELi3EEENS4_18smem_ptr_flag_bitsILi8EEENSW_INS5_IJSE_NSA_ILi8EEEEEENS5_IJSB_SE_EEEEEEEvNS4_8identityES13_NS14_INS15_ILi3ELi4ELi3EEES18_NSW_INS5_IJNSA_ILi128EEES19_EEENS5_IJSB_S1G_EEEEEEEvS1E_EENS_8epilogue10collective18CollectiveEpilogueINS1M_23Sm100TmaWarpSpecializedILi4ELi2ELi32ELb0ELb0EEEJSG_NS5_IJNSW_ISE_SB_EES1R_EEESH_NS5_IJlSB_lEEESH_S1T_NS1M_6fusion15FusionCallbacksIS1Q_NS1U_17LinearCombinationISH_fSH_fLNS_15FloatRoundStyleE2EEESG_S1S_JEEENS4_5SM1004TMEM4LOAD26SM100_TMEM_LOAD_16dp32b32xES13_NS14_IS16_S18_NSW_INS5_IJS19_SE_EEENS5_IJSE_SB_EEEEEEENS4_39AutoVectorizingCopyWithAssumedAlignmentILi128EEENS4_14SM90_TMA_STOREES27_S29_S29_EEEvvEEEEvNT_6ParamsE)
        /*0008*/ 	.word	0x00000079


	//----- nvinfo : EIATTR_FRAME_SIZE
	.align		4
.L_20:
        /*000c*/ 	.byte	0x04, 0x11
        /*000e*/ 	.short	(.L_22 - .L_21)
	.align		4
.L_21:
        /*0010*/ 	.word	index@($__internal_2_$__cuda_sm10x_tcgen05_guardrail_trap_unallocated_columns_being_dealloced)
        /*0014*/ 	.word	0x00000000


	//----- nvinfo : EIATTR_FRAME_SIZE
	.align		4
.L_22:
        /*0018*/ 	.byte	0x04, 0x11
        /*001a*/ 	.short	(.L_24 - .L_23)
	.align		4
.L_23:
        /*001c*/ 	.word	index@($__internal_1_$__cuda_sm10x_tcgen05_guardrail_trap_phase_invalid_during_alloc)
        /*0020*/ 	.word	0x00000000


	//----- nvinfo : EIATTR_FRAME_SIZE
	.align		4
.L_24:
        /*0024*/ 	.byte	0x04, 0x11
        /*0026*/ 	.short	(.L_26 - .L_25)
	.align		4
.L_25:
        /*0028*/ 	.word	index@($__internal_0_$__cuda_sm10x_tcgen05_guardrail_trap_col_being_dealloced_not_returned_by_alloc)
        /*002c*/ 	.word	0x00000000


	//----- nvinfo : EIATTR_FRAME_SIZE
	.align		4
.L_26:
        /*0030*/ 	.byte	0x04, 0x11
        /*0032*/ 	.short	(.L_28 - .L_27)
	.align		4
.L_27:
        /*0034*/ 	.word	index@(_ZN7cutlass13device_kernelINS_4gemm6kernel13GemmUniversalIN4cute5tupleIJiiiiEEENS1_10collective13CollectiveMmaINS1_35MainloopSm100TmaUmmaWarpSpecializedILi10ELi2ELi4ENS5_IJNS4_1CILi1EEESB_SB_EEEEENS5_IJNSA_ILi64EEENSA_ILi256EEESE_EEENS_12float_e4m3_tENS5_IJSB_llEEENS_12float_e5m2_tESI_NS4_8TiledMMAINS4_8MMA_AtomIJNS4_10MMA_TraitsINS4_19SM100_MMA_F8F6F4_SSEJSH_SJ_fSE_SF_NS4_17integral_constantINS4_4UMMA5MajorELSQ_1EEESR_NSO_INSP_7ScaleInELSS_0EEEST_EEEEEENS4_6LayoutISC_NS5_IJNSA_ILi0EEESX_SX_EEEEENS5_IJNS4_10UnderscoreES10_S10_EEEEENS4_13SM90_TMA_LOADENS4_14ComposedLayoutINS4_7SwizzleILi2ELi4ELi3EEENS4_18smem_ptr_flag_bitsILi8EEENSW_INS5_IJSE_NSA_ILi8EEEEEENS5_IJSB_SE_EEEEEEEvNS4_8identityES13_NS14_INS15_ILi3ELi4ELi3EEES18_NSW_INS5_IJNSA_ILi128EEES19_EEENS5_IJSB_S1G_EEEEEEEvS1E_EENS_8epilogue10collective18CollectiveEpilogueINS1M_23Sm100TmaWarpSpecializedILi4ELi2ELi32ELb0ELb0EEEJSG_NS5_IJNSW_ISE_SB_EES1R_EEESH_NS5_IJlSB_lEEESH_S1T_NS1M_6fusion15FusionCallbacksIS1Q_NS1U_17LinearCombinationISH_fSH_fLNS_15FloatRoundStyleE2EEESG_S1S_JEEENS4_5SM1004TMEM4LOAD26SM100_TMEM_LOAD_16dp32b32xES13_NS14_IS16_S18_NSW_INS5_IJS19_SE_EEENS5_IJSE_SB_EEEEEEENS4_39AutoVectorizingCopyWithAssumedAlignmentILi128EEENS4_14SM90_TMA_STOREES27_S29_S29_EEEvvEEEEvNT_6ParamsE)
        /*0038*/ 	.word	0x00000000


	//----- nvinfo : EIATTR_MIN_STACK_SIZE
	.align		4
.L_28:
        /*003c*/ 	.byte	0x04, 0x12
        /*003e*/ 	.short	(.L_30 - .L_29)
	.align		4
.L_29:
        /*0040*/ 	.word	index@(_ZN7cutlass13device_kernelINS_4gemm6kernel13GemmUniversalIN4cute5tupleIJiiiiEEENS1_10collective13CollectiveMmaINS1_35MainloopSm100TmaUmmaWarpSpecializedILi10ELi2ELi4ENS5_IJNS4_1CILi1EEESB_SB_EEEEENS5_IJNSA_ILi64EEENSA_ILi256EEESE_EEENS_12float_e4m3_tENS5_IJSB_llEEENS_12float_e5m2_tESI_NS4_8TiledMMAINS4_8MMA_AtomIJNS4_10MMA_TraitsINS4_19SM100_MMA_F8F6F4_SSEJSH_SJ_fSE_SF_NS4_17integral_constantINS4_4UMMA5MajorELSQ_1EEESR_NSO_INSP_7ScaleInELSS_0EEEST_EEEEEENS4_6LayoutISC_NS5_IJNSA_ILi0EEESX_SX_EEEEENS5_IJNS4_10UnderscoreES10_S10_EEEEENS4_13SM90_TMA_LOADENS4_14ComposedLayoutINS4_7SwizzleILi2ELi4ELi3EEENS4_18smem_ptr_flag_bitsILi8EEENSW_INS5_IJSE_NSA_ILi8EEEEEENS5_IJSB_SE_EEEEEEEvNS4_8identityES13_NS14_INS15_ILi3ELi4ELi3EEES18_NSW_INS5_IJNSA_ILi128EEES19_EEENS5_IJSB_S1G_EEEEEEEvS1E_EENS_8epilogue10collective18CollectiveEpilogueINS1M_23Sm100TmaWarpSpecializedILi4ELi2ELi32ELb0ELb0EEEJSG_NS5_IJNSW_ISE_SB_EES1R_EEESH_NS5_IJlSB_lEEESH_S1T_NS1M_6fusion15FusionCallbacksIS1Q_NS1U_17LinearCombinationISH_fSH_fLNS_15FloatRoundStyleE2EEESG_S1S_JEEENS4_5SM1004TMEM4LOAD26SM100_TMEM_LOAD_16dp32b32xES13_NS14_IS16_S18_NSW_INS5_IJS19_SE_EEENS5_IJSE_SB_EEEEEEENS4_39AutoVectorizingCopyWithAssumedAlignmentILi128EEENS4_14SM90_TMA_STOREES27_S29_S29_EEEvvEEEEvNT_6ParamsE)
        /*0044*/ 	.word	0x00000000
.L_30:


//--------------------- .nv.compat                --------------------------
	.section	.nv.compat,"",@"SHT_CUDA_COMPAT_INFO"
	.align	4
        /*0000*/ 	.byte	0x02, 0x09, 0x01, 0x00, 0x02, 0x02, 0x02, 0x00, 0x02, 0x05, 0x05, 0x00, 0x03, 0x07, 0x01, 0x01
        /*0010*/ 	.byte	0x02, 0x03, 0x01, 0x00, 0x02, 0x06, 0x01, 0x00, 0x04, 0x0b, 0x08, 0x00, 0x09, 0x00, 0x00, 0x00
        /*0020*/ 	.byte	0x00, 0x00, 0x00, 0x00


//--------------------- .nv.info._ZN7cutlass13device_kernelINS_4gemm6kernel13GemmUniversalIN4cute5tupleIJiiiiEEENS1_10collective13CollectiveMmaINS1_35MainloopSm100TmaUmmaWarpSpecializedILi10ELi2ELi4ENS5_IJNS4_1CILi1EEESB_SB_EEEEENS5_IJNSA_ILi64EEENSA_ILi256EEESE_EEENS_12float_e4m3_tENS5_IJSB_llEEENS_12float_e5m2_tESI_NS4_8TiledMMAINS4_8MMA_AtomIJNS4_10MMA_TraitsINS4_19SM100_MMA_F8F6F4_SSEJSH_SJ_fSE_SF_NS4_17integral_constantINS4_4UMMA5MajorELSQ_1EEESR_NSO_INSP_7ScaleInELSS_0EEEST_EEEEEENS4_6LayoutISC_NS5_IJNSA_ILi0EEESX_SX_EEEEENS5_IJNS4_10UnderscoreES10_S10_EEEEENS4_13SM90_TMA_LOADENS4_14ComposedLayoutINS4_7SwizzleILi2ELi4ELi3EEENS4_18smem_ptr_flag_bitsILi8EEENSW_INS5_IJSE_NSA_ILi8EEEEEENS5_IJSB_SE_EEEEEEEvNS4_8identityES13_NS14_INS15_ILi3ELi4ELi3EEES18_NSW_INS5_IJNSA_ILi128EEES19_EEENS5_IJSB_S1G_EEEEEEEvS1E_EENS_8epilogue10collective18CollectiveEpilogueINS1M_23Sm100TmaWarpSpecializedILi4ELi2ELi32ELb0ELb0EEEJSG_NS5_IJNSW_ISE_SB_EES1R_EEESH_NS5_IJlSB_lEEESH_S1T_NS1M_6fusion15FusionCallbacksIS1Q_NS1U_17LinearCombinationISH_fSH_fLNS_15FloatRoundStyleE2EEESG_S1S_JEEENS4_5SM1004TMEM4LOAD26SM100_TMEM_LOAD_16dp32b32xES13_NS14_IS16_S18_NSW_INS5_IJS19_SE_EEENS5_IJSE_SB_EEEEEEENS4_39AutoVectorizingCopyWithAssumedAlignmentILi128EEENS4_14SM90_TMA_STOREES27_S29_S29_EEEvvEEEEvNT_6ParamsE --------------------------
	.section	.nv.info._ZN7cutlass13device_kernelINS_4gemm6kernel13GemmUniversalIN4cute5tupleIJiiiiEEENS1_10collective13CollectiveMmaINS1_35MainloopSm100TmaUmmaWarpSpecializedILi10ELi2ELi4ENS5_IJNS4_1CILi1EEESB_SB_EEEEENS5_IJNSA_ILi64EEENSA_ILi256EEESE_EEENS_12float_e4m3_tENS5_IJSB_llEEENS_12float_e5m2_tESI_NS4_8TiledMMAINS4_8MMA_AtomIJNS4_10MMA_TraitsINS4_19SM100_MMA_F8F6F4_SSEJSH_SJ_fSE_SF_NS4_17integral_constantINS4_4UMMA5MajorELSQ_1EEESR_NSO_INSP_7ScaleInELSS_0EEEST_EEEEEENS4_6LayoutISC_NS5_IJNSA_ILi0EEESX_SX_EEEEENS5_IJNS4_10UnderscoreES10_S10_EEEEENS4_13SM90_TMA_LOADENS4_14ComposedLayoutINS4_7SwizzleILi2ELi4ELi3EEENS4_18smem_ptr_flag_bitsILi8EEENSW_INS5_IJSE_NSA_ILi8EEEEEENS5_IJSB_SE_EEEEEEEvNS4_8identityES13_NS14_INS15_ILi3ELi4ELi3EEES18_NSW_INS5_IJNSA_ILi128EEES19_EEENS5_IJSB_S1G_EEEEEEEvS1E_EENS_8epilogue10collective18CollectiveEpilogueINS1M_23Sm100TmaWarpSpecializedILi4ELi2ELi32ELb0ELb0EEEJSG_NS5_IJNSW_ISE_SB_EES1R_EEESH_NS5_IJlSB_lEEESH_S1T_NS1M_6fusion15FusionCallbacksIS1Q_NS1U_17LinearCombinationISH_fSH_fLNS_15FloatRoundStyleE2EEESG_S1S_JEEENS4_5SM1004TMEM4LOAD26SM100_TMEM_LOAD_16dp32b32xES13_NS14_IS16_S18_NSW_INS5_IJS19_SE_EEENS5_IJSE_SB_EEEEEEENS4_39AutoVectorizingCopyWithAssumedAlignmentILi128EEENS4_14SM90_TMA_STOREES27_S29_S29_EEEvvEEEEvNT_6ParamsE,"",@"SHT_CUDA_INFO"
	.sectionflags	@""
	.align	4


	//----- nvinfo : EIATTR_CUDA_API_VERSION
	.align		4
        /*0000*/ 	.byte	0x04, 0x37
        /*0002*/ 	.short	(.L_32 - .L_31)
.L_31:
        /*0004*/ 	.word	0x00000082


	//----- nvinfo : EIATTR_KPARAM_INFO
	.align		4
.L_32:
        /*0008*/ 	.byte	0x04, 0x17
        /*000a*/ 	.short	(.L_34 - .L_33)
.L_33:
        /*000c*/ 	.word	0x00000000
        /*0010*/ 	.short	0x0000
        /*0012*/ 	.short	0x0000
        /*0014*/ 	.byte	0x00, 0xf0, 0x01, 0x20


	//----- nvinfo : EIATTR_AT_ENTRY_FRAGMENTS
	.align		4
.L_34:
        /*0018*/ 	.byte	0x04, 0x4f
        /*001a*/ 	.short	(.L_36 - .L_35)


	//   ....[0]....
.L_35:
        /*001c*/ 	.word	0x00000006


	//----- nvinfo : EIATTR_RESERVED_SMEM_USED
	.align		4
.L_36:
        /*0020*/ 	.byte	0x01, 0x41
	.zero		2


	//----- nvinfo : EIATTR_SPARSE_MMA_MASK
	.align		4
        /*0024*/ 	.byte	0x03, 0x50
        /*0026*/ 	.short	0x0000


	//----- nvinfo : EIATTR_TCGEN05_1CTA_USED
	.align		4
        /*0028*/ 	.byte	0x01, 0x51
	.zero		2


	//----- nvinfo : EIATTR_MAXREG_COUNT
	.align		4
        /*002c*/ 	.byte	0x03, 0x1b
        /*002e*/ 	.short	0x00ff


	//----- nvinfo : EIATTR_NUM_BARRIERS
	.align		4
        /*0030*/ 	.byte	0x02, 0x4c
        /*0032*/ 	.byte	0x07
	.zero		1


	//----- nvinfo : EIATTR_EXTERNS
	.align		4
        /*0034*/ 	.byte	0x04, 0x0f
        /*0036*/ 	.short	(.L_38 - .L_37)


	//   ....[0]....
	.align		4
.L_37:
        /*0038*/ 	.word	index@(__assertfail)


	//----- nvinfo : EIATTR_MERCURY_ISA_VERSION
	.align		4
.L_38:
        /*003c*/ 	.byte	0x03, 0x5f
        /*003e*/ 	.short	0x0101


	//----- nvinfo : EIATTR_INT_WARP_WIDE_INSTR_OFFSETS
	.align		4
        /*0040*/ 	.byte	0x04, 0x31
        /*0042*/ 	.short	(.L_40 - .L_39)


	//   ....[0]....
.L_39:
        /*0044*/ 	.word	0x00001f90


	//   ....[1]....
        /*0048*/ 	.word	0x00003ca0


	//   ....[2]....
        /*004c*/ 	.word	0x00003cd0


	//   ....[3]....
        /*0050*/ 	.word	0x00003d20


	//   ....[4]....
        /*0054*/ 	.word	0x00004640


	//   ....[5]....
        /*0058*/ 	.word	0x000046a0


	//   ....[6]....
        /*005c*/ 	.word	0x00004780


	//   ....[7]....
        /*0060*/ 	.word	0x000047f0


	//   ....[8]....
        /*0064*/ 	.word	0x00004900


	//   ....[9]....
        /*0068*/ 	.word	0x00004990


	//   ....[10]....
        /*006c*/ 	.word	0x00004b60


	//   ....[11]....
        /*0070*/ 	.word	0x00004cc0


	//----- nvinfo : EIATTR_COOP_GROUP_MASK_REGIDS
	.align		4
.L_40:
        /*0074*/ 	.byte	0x04, 0x29
        /*0076*/ 	.short	(.L_42 - .L_41)


	//   ....[0]....
.L_41:
        /*0078*/ 	.word	0xffffffff


	//   ....[1]....
        /*007c*/ 	.word	0xffffffff


	//   ....[2]....
        /*0080*/ 	.word	0xffffffff


	//   ....[3]....
        /*0084*/ 	.word	0xffffffff


	//   ....[4]....
        /*0088*/ 	.word	0xffffffff


	//   ....[5]....
        /*008c*/ 	.word	0xffffffff


	//   ....[6]....
        /*0090*/ 	.word	0xffffffff


	//   ....[7]....
        /*0094*/ 	.word	0xffffffff


	//   ....[8]....
        /*0098*/ 	.word	0xffffffff


	//   ....[9]....
        /*009c*/ 	.word	0xffffffff


	//   ....[10]....
        /*00a0*/ 	.word	0xffffffff


	//   ....[11]....
        /*00a4*/ 	.word	0xffffffff


	//   ....[12]....
        /*00a8*/ 	.word	0xffffffff


	//----- nvinfo : EIATTR_COOP_GROUP_INSTR_OFFSETS
	.align		4
.L_42:
        /*00ac*/ 	.byte	0x04, 0x28
        /*00ae*/ 	.short	(.L_44 - .L_43)


	//   ....[0]....
.L_43:
        /*00b0*/ 	.word	0x00000090


	//   ....[1]....
        /*00b4*/ 	.word	0x000004d0


	//   ....[2]....
        /*00b8*/ 	.word	0x00000730


	//   ....[3]....
        /*00bc*/ 	.word	0x000008d0


	//   ....[4]....
        /*00c0*/ 	.word	0x000009d0


	//   ....[5]....
        /*00c4*/ 	.word	0x00000b40


	//   ....[6]....
        /*00c8*/ 	.word	0x00000ce0


	//   ....[7]....
        /*00cc*/ 	.word	0x00001e70


	//   ....[8]....
        /*00d0*/ 	.word	0x00002fb0


	//   ....[9]....
        /*00d4*/ 	.word	0x000031c0


	//   ....[10]....
        /*00d8*/ 	.word	0x000031f0


	//   ....[11]....
        /*00dc*/ 	.word	0x00003b90


	//   ....[12]....
        /*00e0*/ 	.word	0x00003dc0


	//----- nvinfo : EIATTR_VRC_CTA_INIT_COUNT
	.align		4
.L_44:
        /*00e4*/ 	.byte	0x02, 0x4a
        /*00e6*/ 	.byte	0x80
	.zero		1


	//----- nvinfo : EIATTR_SYSCALL_OFFSETS
	.align		4
        /*00e8*/ 	.byte	0x04, 0x46
        /*00ea*/ 	.short	(.L_46 - .L_45)


	//   ....[0]....
.L_45:
        /*00ec*/ 	.word	0x00005740


	//   ....[1]....
        /*00f0*/ 	.word	0x00005880


	//   ....[2]....
        /*00f4*/ 	.word	0x00006080


	//   ....[3]....
        /*00f8*/ 	.word	0x00006e20


	//   ....[4]....
        /*00fc*/ 	.word	0x00007b80


	//   ....[5]....
        /*0100*/ 	.word	0x00008910


	//----- nvinfo : EIATTR_MBARRIER_INSTR_OFFSETS
	.align		4
.L_46:
        /*0104*/ 	.byte	0x04, 0x39
        /*0106*/ 	.short	(.L_48 - .L_47)


	//   ....[0]....
.L_47:
        /*0108*/ 	.word	0x000005d0
        /*010c*/ 	.word	0x000000ff
        /*0110*/ 	.word	0x00000000
        /*0114*/ 	.short	0x0100
        /*0116*/ 	.byte	0x05
	.zero		1


	//   ....[1]....
        /*0118*/ 	.word	0x000005e0
        /*011c*/ 	.word	0x000000ff
        /*0120*/ 	.word	0x00000050
        /*0124*/ 	.short	0x0100
        /*0126*/ 	.byte	0x05
	.zero		1


	//   ....[2]....
        /*0128*/ 	.word	0x000005f0
        /*012c*/ 	.word	0x000000ff
        /*0130*/ 	.word	0x00000008
        /*0134*/ 	.short	0x0100
        /*0136*/ 	.byte	0x05
	.zero		1


	//   ....[3]....
        /*0138*/ 	.word	0x00000600
        /*013c*/ 	.word	0x000000ff
        /*0140*/ 	.word	0x00000058
        /*0144*/ 	.short	0x0100
        /*0146*/ 	.byte	0x05
	.zero		1


	//   ....[4]....
        /*0148*/ 	.word	0x00000610
        /*014c*/ 	.word	0x000000ff
        /*0150*/ 	.word	0x00000010
        /*0154*/ 	.short	0x0100
        /*0156*/ 	.byte	0x05
	.zero		1


	//   ....[5]....
        /*0158*/ 	.word	0x00000620
        /*015c*/ 	.word	0x000000ff
        /*0160*/ 	.word	0x00000060
        /*0164*/ 	.short	0x0100
        /*0166*/ 	.byte	0x05
	.zero		1


	//   ....[6]....
        /*0168*/ 	.word	0x00000630
        /*016c*/ 	.word	0x000000ff
        /*0170*/ 	.word	0x00000018
        /*0174*/ 	.short	0x0100
        /*0176*/ 	.byte	0x05
	.zero		1


	//   ....[7]....
        /*0178*/ 	.word	0x00000640
        /*017c*/ 	.word	0x000000ff
        /*0180*/ 	.word	0x00000068
        /*0184*/ 	.short	0x0100
        /*0186*/ 	.byte	0x05
	.zero		1


	//   ....[8]....
        /*0188*/ 	.word	0x00000650
        /*018c*/ 	.word	0x000000ff
        /*0190*/ 	.word	0x00000020
        /*0194*/ 	.short	0x0100
        /*0196*/ 	.byte	0x05
	.zero		1


	//   ....[9]....
        /*0198*/ 	.word	0x00000660
        /*019c*/ 	.word	0x000000ff
        /*01a0*/ 	.word	0x00000070
        /*01a4*/ 	.short	0x0100
        /*01a6*/ 	.byte	0x05
	.zero		1


	//   ....[10]....
        /*01a8*/ 	.word	0x00000670
        /*01ac*/ 	.word	0x000000ff
        /*01b0*/ 	.word	0x00000028
        /*01b4*/ 	.short	0x0100
        /*01b6*/ 	.byte	0x05
	.zero		1


	//   ....[11]....
        /*01b8*/ 	.word	0x00000680
        /*01bc*/ 	.word	0x000000ff
        /*01c0*/ 	.word	0x00000078
        /*01c4*/ 	.short	0x0100
        /*01c6*/ 	.byte	0x05
	.zero		1


	//   ....[12]....
        /*01c8*/ 	.word	0x00000690
        /*01cc*/ 	.word	0x000000ff
        /*01d0*/ 	.word	0x00000030
        /*01d4*/ 	.short	0x0100
        /*01d6*/ 	.byte	0x05
	.zero		1


	//   ....[13]....
        /*01d8*/ 	.word	0x000006a0
        /*01dc*/ 	.word	0x000000ff
        /*01e0*/ 	.word	0x00000080
        /*01e4*/ 	.short	0x0100
        /*01e6*/ 	.byte	0x05
	.zero		1


	//   ....[14]....
        /*01e8*/ 	.word	0x000006b0
        /*01ec*/ 	.word	0x000000ff
        /*01f0*/ 	.word	0x00000038
        /*01f4*/ 	.short	0x0100
        /*01f6*/ 	.byte	0x05
	.zero		1


	//   ....[15]....
        /*01f8*/ 	.word	0x000006c0
        /*01fc*/ 	.word	0x000000ff
        /*0200*/ 	.word	0x00000088
        /*0204*/ 	.short	0x0100
        /*0206*/ 	.byte	0x05
	.zero		1


	//   ....[16]....
        /*0208*/ 	.word	0x000006d0
        /*020c*/ 	.word	0x000000ff
        /*0210*/ 	.word	0x00000040
        /*0214*/ 	.short	0x0100
        /*0216*/ 	.byte	0x05
	.zero		1


	//   ....[17]....
        /*0218*/ 	.word	0x000006e0
        /*021c*/ 	.word	0x000000ff
        /*0220*/ 	.word	0x00000090
        /*0224*/ 	.short	0x0100
        /*0226*/ 	.byte	0x05
	.zero		1


	//   ....[18]....
        /*0228*/ 	.word	0x000006f0
        /*022c*/ 	.word	0x000000ff
        /*0230*/ 	.word	0x00000048
        /*0234*/ 	.short	0x0100
        /*0236*/ 	.byte	0x05
	.zero		1


	//   ....[19]....
        /*0238*/ 	.word	0x00000700
        /*023c*/ 	.word	0x000000ff
        /*0240*/ 	.word	0x00000098
        /*0244*/ 	.short	0x0100
        /*0246*/ 	.byte	0x05
	.zero		1


	//   ....[20]....
        /*0248*/ 	.word	0x00000840
        /*024c*/ 	.word	0x000000ff
        /*0250*/ 	.word	0x000000a0
        /*0254*/ 	.short	0x0100
        /*0256*/ 	.byte	0x07
	.zero		1


	//   ....[21]....
        /*0258*/ 	.word	0x00000850
        /*025c*/ 	.word	0x000000ff
        /*0260*/ 	.word	0x000000c0
        /*0264*/ 	.short	0x0100
        /*0266*/ 	.byte	0x07
	.zero		1


	//   ....[22]....
        /*0268*/ 	.word	0x00000860
        /*026c*/ 	.word	0x000000ff
        /*0270*/ 	.word	0x000000a8
        /*0274*/ 	.short	0x0100
        /*0276*/ 	.byte	0x07
	.zero		1


	//   ....[23]....
        /*0278*/ 	.word	0x00000870
        /*027c*/ 	.word	0x000000ff
        /*0280*/ 	.word	0x000000c8
        /*0284*/ 	.short	0x0100
        /*0286*/ 	.byte	0x07
	.zero		1


	//   ....[24]....
        /*0288*/ 	.word	0x00000880
        /*028c*/ 	.word	0x000000ff
        /*0290*/ 	.word	0x000000b0
        /*0294*/ 	.short	0x0100
        /*0296*/ 	.byte	0x07
	.zero		1


	//   ....[25]....
        /*0298*/ 	.word	0x00000890
        /*029c*/ 	.word	0x000000ff
        /*02a0*/ 	.word	0x000000d0
        /*02a4*/ 	.short	0x0100
        /*02a6*/ 	.byte	0x07
	.zero		1


	//   ....[26]....
        /*02a8*/ 	.word	0x000008a0
        /*02ac*/ 	.word	0x000000ff
        /*02b0*/ 	.word	0x000000b8
        /*02b4*/ 	.short	0x0100
        /*02b6*/ 	.byte	0x07
	.zero		1


	//   ....[27]....
        /*02b8*/ 	.word	0x000008b0
        /*02bc*/ 	.word	0x000000ff
        /*02c0*/ 	.word	0x000000d8
        /*02c4*/ 	.short	0x0100
        /*02c6*/ 	.byte	0x07
	.zero		1


	//   ....[28]....
        /*02c8*/ 	.word	0x000009a0
        /*02cc*/ 	.word	0x000000ff
        /*02d0*/ 	.word	0x000000e0
        /*02d4*/ 	.short	0x0100
        /*02d6*/ 	.byte	0x05
	.zero		1


	//   ....[29]....
        /*02d8*/ 	.word	0x000009b0
        /*02dc*/ 	.word	0x000000ff
        /*02e0*/ 	.word	0x000000e8
        /*02e4*/ 	.short	0x0100
        /*02e6*/ 	.byte	0x05
	.zero		1


	//   ....[30]....
        /*02e8*/ 	.word	0x00000af0
        /*02ec*/ 	.word	0x000000ff
        /*02f0*/ 	.word	0x000000f0
        /*02f4*/ 	.short	0x0100
        /*02f6*/ 	.byte	0x05
	.zero		1


	//   ....[31]....
        /*02f8*/ 	.word	0x00000b00
        /*02fc*/ 	.word	0x000000ff
        /*0300*/ 	.word	0x00000100
        /*0304*/ 	.short	0x0100
        /*0306*/ 	.byte	0x05
	.zero		1


	//   ....[32]....
        /*0308*/ 	.word	0x00000b10
        /*030c*/ 	.word	0x000000ff
        /*0310*/ 	.word	0x000000f8
        /*0314*/ 	.short	0x0100
        /*0316*/ 	.byte	0x05
	.zero		1


	//   ....[33]....
        /*0318*/ 	.word	0x00000b20
        /*031c*/ 	.word	0x000000ff
        /*0320*/ 	.word	0x00000108
        /*0324*/ 	.short	0x0100
        /*0326*/ 	.byte	0x05
	.zero		1


	//   ....[34]....
        /*0328*/ 	.word	0x00000c50
        /*032c*/ 	.word	0x000000ff
        /*0330*/ 	.word	0x00000110
        /*0334*/ 	.short	0x0100
        /*0336*/ 	.byte	0x07
	.zero		1


	//   ....[35]....
        /*0338*/ 	.word	0x00000c60
        /*033c*/ 	.word	0x000000ff
        /*0340*/ 	.word	0x00000130
        /*0344*/ 	.short	0x0100
        /*0346*/ 	.byte	0x07
	.zero		1


	//   ....[36]....
        /*0348*/ 	.word	0x00000c70
        /*034c*/ 	.word	0x000000ff
        /*0350*/ 	.word	0x00000118
        /*0354*/ 	.short	0x0100
        /*0356*/ 	.byte	0x07
	.zero		1


	//   ....[37]....
        /*0358*/ 	.word	0x00000c80
        /*035c*/ 	.word	0x000000ff
        /*0360*/ 	.word	0x00000138
        /*0364*/ 	.short	0x0100
        /*0366*/ 	.byte	0x07
	.zero		1


	//   ....[38]....
        /*0368*/ 	.word	0x00000c90
        /*036c*/ 	.word	0x000000ff
        /*0370*/ 	.word	0x00000120
        /*0374*/ 	.short	0x0100
        /*0376*/ 	.byte	0x07
	.zero		1


	//   ....[39]....
        /*0378*/ 	.word	0x00000ca0
        /*037c*/ 	.word	0x000000ff
        /*0380*/ 	.word	0x00000140
        /*0384*/ 	.short	0x0100
        /*0386*/ 	.byte	0x07
	.zero		1


	//   ....[40]....
        /*0388*/ 	.word	0x00000cb0
        /*038c*/ 	.word	0x000000ff
        /*0390*/ 	.word	0x00000128
        /*0394*/ 	.short	0x0100
        /*0396*/ 	.byte	0x07
	.zero		1


	//   ....[41]....
        /*0398*/ 	.word	0x00000cc0
        /*039c*/ 	.word	0x000000ff
        /*03a0*/ 	.word	0x00000148
        /*03a4*/ 	.short	0x0100
        /*03a6*/ 	.byte	0x07
	.zero		1


	//   ....[42]....
        /*03a8*/ 	.word	0x00000db0
        /*03ac*/ 	.word	0x000000ff
        /*03b0*/ 	.word	0x00000150
        /*03b4*/ 	.short	0x0100
        /*03b6*/ 	.byte	0x05
	.zero		1


	//   ....[43]....
        /*03b8*/ 	.word	0x00000dc0
        /*03bc*/ 	.word	0x000000ff
        /*03c0*/ 	.word	0x00000160
        /*03c4*/ 	.short	0x0100
        /*03c6*/ 	.byte	0x05
	.zero		1


	//   ....[44]....
        /*03c8*/ 	.word	0x00000dd0
        /*03cc*/ 	.word	0x000000ff
        /*03d0*/ 	.word	0x00000158
        /*03d4*/ 	.short	0x0100
        /*03d6*/ 	.byte	0x05
	.zero		1


	//   ....[45]....
        /*03d8*/ 	.word	0x00000de0
        /*03dc*/ 	.word	0x000000ff
        /*03e0*/ 	.word	0x00000168
        /*03e4*/ 	.short	0x0100
        /*03e6*/ 	.byte	0x05
	.zero		1


	//   ....[46]....
        /*03e8*/ 	.word	0x000016b0
        /*03ec*/ 	.word	0x00000002
        /*03f0*/ 	.word	0x00000160
        /*03f4*/ 	.short	0x010a
        /*03f6*/ 	.byte	0xff
	.zero		1


	//   ....[47]....
        /*03f8*/ 	.word	0x000016e0
        /*03fc*/ 	.word	0x00000002
        /*0400*/ 	.word	0x00000150
        /*0404*/ 	.short	0x0101
        /*0406*/ 	.byte	0xff
	.zero		1


	//   ....[48]....
        /*0408*/ 	.word	0x000017b0
        /*040c*/ 	.word	0x000000ff
        /*0410*/ 	.word	0x00000050
        /*0414*/ 	.short	0x010a
        /*0416*/ 	.byte	0x08
	.zero		1


	//   ....[49]....
        /*0418*/ 	.word	0x00001860
        /*041c*/ 	.word	0x000000ff
        /*0420*/ 	.word	0x00000050
        /*0424*/ 	.short	0x010a
        /*0426*/ 	.byte	0x21
	.zero		1


	//   ....[50]....
        /*0428*/ 	.word	0x000019b0
        /*042c*/ 	.word	0x000000ff
        /*0430*/ 	.word	0x00000050
        /*0434*/ 	.short	0x010a
        /*0436*/ 	.byte	0x08
	.zero		1


	//   ....[51]....
        /*0438*/ 	.word	0x00001b10
        /*043c*/ 	.word	0x000000ff
        /*0440*/ 	.word	0x000000e8
        /*0444*/ 	.short	0x0101
        /*0446*/ 	.byte	0x04
	.zero		1


	//   ....[52]....
        /*0448*/ 	.word	0x00001b30
        /*044c*/ 	.word	0x000000ff
        /*0450*/ 	.word	0x00000050
        /*0454*/ 	.short	0x010a
        /*0456*/ 	.byte	0x08
	.zero		1


	//   ....[53]....
        /*0458*/ 	.word	0x00001bc0
        /*045c*/ 	.word	0x000000ff
        /*0460*/ 	.word	0x00000050
        /*0464*/ 	.short	0x010a
        /*0466*/ 	.byte	0x19
	.zero		1


	//   ....[54]....
        /*0468*/ 	.word	0x00001d10
        /*046c*/ 	.word	0x000000ff
        /*0470*/ 	.word	0x00000050
        /*0474*/ 	.short	0x010a
        /*0476*/ 	.byte	0x08
	.zero		1


	//   ....[55]....
        /*0478*/ 	.word	0x00001ea0
        /*047c*/ 	.word	0x00000002
        /*0480*/ 	.word	0x000000f0
        /*0484*/ 	.short	0x010a
        /*0486*/ 	.byte	0xff
	.zero		1


	//   ....[56]....
        /*0488*/ 	.word	0x00001f60
        /*048c*/ 	.word	0x00000002
        /*0490*/ 	.word	0x00000000
        /*0494*/ 	.short	0x0101
        /*0496*/ 	.byte	0xff
	.zero		1


	//   ....[57]....
        /*0498*/ 	.word	0x000024c0
        /*049c*/ 	.word	0x000000ff
        /*04a0*/ 	.word	0x00000000
        /*04a4*/ 	.short	0x010a
        /*04a6*/ 	.byte	0x05
	.zero		1


	//   ....[58]....
        /*04a8*/ 	.word	0x00002550
        /*04ac*/ 	.word	0x000000ff
        /*04b0*/ 	.word	0x00000000
        /*04b4*/ 	.short	0x010a
        /*04b6*/ 	.byte	0x05
	.zero		1


	//   ....[59]....
        /*04b8*/ 	.word	0x000025e0
        /*04bc*/ 	.word	0x000000ff
        /*04c0*/ 	.word	0x00000000
        /*04c4*/ 	.short	0x010a
        /*04c6*/ 	.byte	0x05
	.zero		1


	//   ....[60]....
        /*04c8*/ 	.word	0x00002670
        /*04cc*/ 	.word	0x000000ff
        /*04d0*/ 	.word	0x00000000
        /*04d4*/ 	.short	0x010a
        /*04d6*/ 	.byte	0x05
	.zero		1


	//   ....[61]....
        /*04d8*/ 	.word	0x00002700
        /*04dc*/ 	.word	0x000000ff
        /*04e0*/ 	.word	0x00000000
        /*04e4*/ 	.short	0x010a
        /*04e6*/ 	.byte	0x05
	.zero		1


	//   ....[62]....
        /*04e8*/ 	.word	0x00002790
        /*04ec*/ 	.word	0x000000ff
        /*04f0*/ 	.word	0x00000000
        /*04f4*/ 	.short	0x010a
        /*04f6*/ 	.byte	0x05
	.zero		1


	//   ....[63]....
        /*04f8*/ 	.word	0x00002820
        /*04fc*/ 	.word	0x000000ff
        /*0500*/ 	.word	0x00000000
        /*0504*/ 	.short	0x010a
        /*0506*/ 	.byte	0x05
	.zero		1


	//   ....[64]....
        /*0508*/ 	.word	0x000028b0
        /*050c*/ 	.word	0x000000ff
        /*0510*/ 	.word	0x00000000
        /*0514*/ 	.short	0x010a
        /*0516*/ 	.byte	0x05
	.zero		1


	//   ....[65]....
        /*0518*/ 	.word	0x00002940
        /*051c*/ 	.word	0x000000ff
        /*0520*/ 	.word	0x00000000
        /*0524*/ 	.short	0x010a
        /*0526*/ 	.byte	0x05
	.zero		1


	//   ....[66]....
        /*0528*/ 	.word	0x000029e0
        /*052c*/ 	.word	0x00000000
        /*0530*/ 	.word	0x00000000
        /*0534*/ 	.short	0x010a
        /*0536*/ 	.byte	0xff
	.zero		1


	//   ....[67]....
        /*0538*/ 	.word	0x00002b00
        /*053c*/ 	.word	0x00000000
        /*0540*/ 	.word	0x00000150
        /*0544*/ 	.short	0x010a
        /*0546*/ 	.byte	0xff
	.zero		1


	//   ....[68]....
        /*0548*/ 	.word	0x00002b70
        /*054c*/ 	.word	0x00000000
        /*0550*/ 	.word	0x00000000
        /*0554*/ 	.short	0x0101
        /*0556*/ 	.byte	0xff
	.zero		1


	//   ....[69]....
        /*0558*/ 	.word	0x00002b90
        /*055c*/ 	.word	0x000000ff
        /*0560*/ 	.word	0x00000100
        /*0564*/ 	.short	0x010a
        /*0566*/ 	.byte	0x05
	.zero		1


	//   ....[70]....
        /*0568*/ 	.word	0x00002cb0
        /*056c*/ 	.word	0x00000000
        /*0570*/ 	.word	0x000000f0
        /*0574*/ 	.short	0x010a
        /*0576*/ 	.byte	0xff
	.zero		1


	//   ....[71]....
        /*0578*/ 	.word	0x00002db0
        /*057c*/ 	.word	0x00000000
        /*0580*/ 	.word	0x00000000
        /*0584*/ 	.short	0x0101
        /*0586*/ 	.byte	0xff
	.zero		1


	//   ....[72]....
        /*0588*/ 	.word	0x00002e40
        /*058c*/ 	.word	0x000000ff
        /*0590*/ 	.word	0x00000100
        /*0594*/ 	.short	0x0106
        /*0596*/ 	.byte	0x05
	.zero		1


	//   ....[73]....
        /*0598*/ 	.word	0x00002e60
        /*059c*/ 	.word	0x000000ff
        /*05a0*/ 	.word	0x00000100
        /*05a4*/ 	.short	0x010a
        /*05a6*/ 	.byte	0x05
	.zero		1


	//   ....[74]....
        /*05a8*/ 	.word	0x00002ef0
        /*05ac*/ 	.word	0x000000ff
        /*05b0*/ 	.word	0x00000100
        /*05b4*/ 	.short	0x0106
        /*05b6*/ 	.byte	0x04
	.zero		1


	//   ....[75]....
        /*05b8*/ 	.word	0x00002f30
        /*05bc*/ 	.word	0x00000000
        /*05c0*/ 	.word	0x00000100
        /*05c4*/ 	.short	0x010a
        /*05c6*/ 	.byte	0xff
	.zero		1


	//   ....[76]....
        /*05c8*/ 	.word	0x00003420
        /*05cc*/ 	.word	0x00000000
        /*05d0*/ 	.word	0x000000f0
        /*05d4*/ 	.short	0x010a
        /*05d6*/ 	.byte	0xff
	.zero		1


	//   ....[77]....
        /*05d8*/ 	.word	0x00003520
        /*05dc*/ 	.word	0x00000003
        /*05e0*/ 	.word	0x00000000
        /*05e4*/ 	.short	0x0101
        /*05e6*/ 	.byte	0xff
	.zero		1


	//   ....[78]....
        /*05e8*/ 	.word	0x00003530
        /*05ec*/ 	.word	0x000000ff
        /*05f0*/ 	.word	0x00000000
        /*05f4*/ 	.short	0x010a
        /*05f6*/ 	.byte	0x04
	.zero		1


	//   ....[79]....
        /*05f8*/ 	.word	0x000035b0
        /*05fc*/ 	.word	0x000000ff
        /*0600*/ 	.word	0x00000130
        /*0604*/ 	.short	0x010a
        /*0606*/ 	.byte	0x08
	.zero		1


	//   ....[80]....
        /*0608*/ 	.word	0x00003690
        /*060c*/ 	.word	0x000000ff
        /*0610*/ 	.word	0x00000000
        /*0614*/ 	.short	0x010a
        /*0616*/ 	.byte	0x07
	.zero		1


	//   ....[81]....
        /*0618*/ 	.word	0x000037d0
        /*061c*/ 	.word	0x000000ff
        /*0620*/ 	.word	0x00000000
        /*0624*/ 	.short	0x010a
        /*0626*/ 	.byte	0x04
	.zero		1


	//   ....[82]....
        /*0628*/ 	.word	0x000039c0
        /*062c*/ 	.word	0x000000ff
        /*0630*/ 	.word	0x00000000
        /*0634*/ 	.short	0x010a
        /*0636*/ 	.byte	0x05
	.zero		1


	//   ....[83]....
        /*0638*/ 	.word	0x00003a50
        /*063c*/ 	.word	0x000000ff
        /*0640*/ 	.word	0x00000000
        /*0644*/ 	.short	0x010a
        /*0646*/ 	.byte	0x05
	.zero		1


	//   ....[84]....
        /*0648*/ 	.word	0x00003ae0
        /*064c*/ 	.word	0x000000ff
        /*0650*/ 	.word	0x00000000
        /*0654*/ 	.short	0x010a
        /*0656*/ 	.byte	0x05
	.zero		1


	//   ....[85]....
        /*0658*/ 	.word	0x00003b70
        /*065c*/ 	.word	0x000000ff
        /*0660*/ 	.word	0x00000000
        /*0664*/ 	.short	0x010a
        /*0666*/ 	.byte	0x07
	.zero		1


	//   ....[86]....
        /*0668*/ 	.word	0x00003ff0
        /*066c*/ 	.word	0x00000000
        /*0670*/ 	.word	0x000000f0
        /*0674*/ 	.short	0x010a
        /*0676*/ 	.byte	0xff
	.zero		1


	//   ....[87]....
        /*0678*/ 	.word	0x000040b0
        /*067c*/ 	.word	0x00000000
        /*0680*/ 	.word	0x00000000
        /*0684*/ 	.short	0x0101
        /*0686*/ 	.byte	0xff
	.zero		1


	//   ....[88]....
        /*0688*/ 	.word	0x000043d0
        /*068c*/ 	.word	0x000000ff
        /*0690*/ 	.word	0x000000e8
        /*0694*/ 	.short	0x010a
        /*0696*/ 	.byte	0x07
	.zero		1


	//   ....[89]....
        /*0698*/ 	.word	0x000045c0
        /*069c*/ 	.word	0x000000ff
        /*06a0*/ 	.word	0x000000c0
        /*06a4*/ 	.short	0x010a
        /*06a6*/ 	.byte	0x07
	.zero		1


	//   ....[90]....
        /*06a8*/ 	.word	0x00004730
        /*06ac*/ 	.word	0x000000ff
        /*06b0*/ 	.word	0x000000a0
        /*06b4*/ 	.short	0x010b
        /*06b6*/ 	.byte	0x07
	.zero		1


	//   ....[91]....
        /*06b8*/ 	.word	0x00004740
        /*06bc*/ 	.word	0x000000ff
        /*06c0*/ 	.word	0x00000000
        /*06c4*/ 	.short	0x0101
        /*06c6*/ 	.byte	0x08
	.zero		1


	//   ....[92]....
        /*06c8*/ 	.word	0x00004750
        /*06cc*/ 	.word	0x000000ff
        /*06d0*/ 	.word	0x000000c8
        /*06d4*/ 	.short	0x010a
        /*06d6*/ 	.byte	0x07
	.zero		1


	//   ....[93]....
        /*06d8*/ 	.word	0x000048a0
        /*06dc*/ 	.word	0x000000ff
        /*06e0*/ 	.word	0x000000a8
        /*06e4*/ 	.short	0x010b
        /*06e6*/ 	.byte	0x07
	.zero		1


	//   ....[94]....
        /*06e8*/ 	.word	0x000048b0
        /*06ec*/ 	.word	0x000000ff
        /*06f0*/ 	.word	0x00000000
        /*06f4*/ 	.short	0x0101
        /*06f6*/ 	.byte	0x08
	.zero		1


	//   ....[95]....
        /*06f8*/ 	.word	0x000048c0
        /*06fc*/ 	.word	0x000000ff
        /*0700*/ 	.word	0x000000d0
        /*0704*/ 	.short	0x010a
        /*0706*/ 	.byte	0x07
	.zero		1


	//   ....[96]....
        /*0708*/ 	.word	0x00004a40
        /*070c*/ 	.word	0x000000ff
        /*0710*/ 	.word	0x000000b0
        /*0714*/ 	.short	0x010b
        /*0716*/ 	.byte	0x07
	.zero		1


	//   ....[97]....
        /*0718*/ 	.word	0x00004a80
        /*071c*/ 	.word	0x000000ff
        /*0720*/ 	.word	0x00000000
        /*0724*/ 	.short	0x0101
        /*0726*/ 	.byte	0x08
	.zero		1


	//   ....[98]....
        /*0728*/ 	.word	0x00004ac0
        /*072c*/ 	.word	0x000000ff
        /*0730*/ 	.word	0x000000d8
        /*0734*/ 	.short	0x010a
        /*0736*/ 	.byte	0x07
	.zero		1


	//   ....[99]....
        /*0738*/ 	.word	0x00004d00
        /*073c*/ 	.word	0x000000ff
        /*0740*/ 	.word	0x000000b8
        /*0744*/ 	.short	0x010b
        /*0746*/ 	.byte	0x07
	.zero		1


	//   ....[100]....
        /*0748*/ 	.word	0x00004d20
        /*074c*/ 	.word	0x000000ff
        /*0750*/ 	.word	0x00000000
        /*0754*/ 	.short	0x0101
        /*0756*/ 	.byte	0x0d
	.zero		1


	//   ....[101]....
        /*0758*/ 	.word	0x00004d50
        /*075c*/ 	.word	0x000000ff
        /*0760*/ 	.word	0x000000c0
        /*0764*/ 	.short	0x010a
        /*0766*/ 	.byte	0x07
	.zero		1


	//   ....[102]....
        /*0768*/ 	.word	0x00004d70
        /*076c*/ 	.word	0x000000ff
        /*0770*/ 	.word	0x000000c8
        /*0774*/ 	.short	0x010a
        /*0776*/ 	.byte	0x07
	.zero		1


	//   ....[103]....
        /*0778*/ 	.word	0x00004d90
        /*077c*/ 	.word	0x000000ff
        /*0780*/ 	.word	0x000000d0
        /*0784*/ 	.short	0x010a
        /*0786*/ 	.byte	0x07
	.zero		1


	//   ....[104]....
        /*0788*/ 	.word	0x00004dd0
        /*078c*/ 	.word	0x00000000
        /*0790*/ 	.word	0x000000d8
        /*0794*/ 	.short	0x010a
        /*0796*/ 	.byte	0xff
	.zero		1


	//   ....[105]....
        /*0798*/ 	.word	0x00005110
        /*079c*/ 	.word	0x00000000
        /*07a0*/ 	.word	0x000000f0
        /*07a4*/ 	.short	0x010a
        /*07a6*/ 	.byte	0xff
	.zero		1


	//   ....[106]....
        /*07a8*/ 	.word	0x00005220
        /*07ac*/ 	.word	0x00000000
        /*07b0*/ 	.word	0x00000000
        /*07b4*/ 	.short	0x0101
        /*07b6*/ 	.byte	0xff
	.zero		1


	//   ....[107]....
        /*07b8*/ 	.word	0x00005c40
        /*07bc*/ 	.word	0x00000002
        /*07c0*/ 	.word	0x000000a0
        /*07c4*/ 	.short	0x010a
        /*07c6*/ 	.byte	0xff
	.zero		1


	//   ....[108]....
        /*07c8*/ 	.word	0x00005c80
        /*07cc*/ 	.word	0x00000071
        /*07d0*/ 	.word	0x00000110
        /*07d4*/ 	.short	0x010a
        /*07d6*/ 	.byte	0xff
	.zero		1


	//   ....[109]....
        /*07d8*/ 	.word	0x00005dc0
        /*07dc*/ 	.word	0x00000002
        /*07e0*/ 	.word	0x000000a0
        /*07e4*/ 	.short	0x010a
        /*07e6*/ 	.byte	0xff
	.zero		1


	//   ....[110]....
        /*07e8*/ 	.word	0x00005ee0
        /*07ec*/ 	.word	0x00000000
        /*07f0*/ 	.word	0x00000000
        /*07f4*/ 	.short	0x0101
        /*07f6*/ 	.byte	0xff
	.zero		1


	//   ....[111]....
        /*07f8*/ 	.word	0x00005f60
        /*07fc*/ 	.word	0x00000071
        /*0800*/ 	.word	0x00000110
        /*0804*/ 	.short	0x010a
        /*0806*/ 	.byte	0xff
	.zero		1


	//   ....[112]....
        /*0808*/ 	.word	0x00006ab0
        /*080c*/ 	.word	0x00000000
        /*0810*/ 	.word	0x000000a0
        /*0814*/ 	.short	0x010a
        /*0816*/ 	.byte	0xff
	.zero		1


	//   ....[113]....
        /*0818*/ 	.word	0x00006b70
        /*081c*/ 	.word	0x00000000
        /*0820*/ 	.word	0x000000a0
        /*0824*/ 	.short	0x010a
        /*0826*/ 	.byte	0xff
	.zero		1


	//   ....[114]....
        /*0828*/ 	.word	0x00006ca0
        /*082c*/ 	.word	0x00000000
        /*0830*/ 	.word	0x00000000
        /*0834*/ 	.short	0x0101
        /*0836*/ 	.byte	0xff
	.zero		1


	//   ....[115]....
        /*0838*/ 	.word	0x00007810
        /*083c*/ 	.word	0x00000000
        /*0840*/ 	.word	0x000000a0
        /*0844*/ 	.short	0x010a
        /*0846*/ 	.byte	0xff
	.zero		1


	//   ....[116]....
        /*0848*/ 	.word	0x000078d0
        /*084c*/ 	.word	0x00000000
        /*0850*/ 	.word	0x000000a0
        /*0854*/ 	.short	0x010a
        /*0856*/ 	.byte	0xff
	.zero		1


	//   ....[117]....
        /*0858*/ 	.word	0x00007a00
        /*085c*/ 	.word	0x00000000
        /*0860*/ 	.word	0x00000000
        /*0864*/ 	.short	0x0101
        /*0866*/ 	.byte	0xff
	.zero		1


	//   ....[118]....
        /*0868*/ 	.word	0x000085a0
        /*086c*/ 	.word	0x00000000
        /*0870*/ 	.word	0x000000a0
        /*0874*/ 	.short	0x010a
        /*0876*/ 	.byte	0xff
	.zero		1


	//   ....[119]....
        /*0878*/ 	.word	0x00008660
        /*087c*/ 	.word	0x00000000
        /*0880*/ 	.word	0x000000a0
        /*0884*/ 	.short	0x010a
        /*0886*/ 	.byte	0xff
	.zero		1


	//   ....[120]....
        /*0888*/ 	.word	0x00008790
        /*088c*/ 	.word	0x00000000
        /*0890*/ 	.word	0x00000000
        /*0894*/ 	.short	0x0101
        /*0896*/ 	.byte	0xff
	.zero		1


	//   ....[121]....
        /*0898*/ 	.word	0x00008bd0
        /*089c*/ 	.word	0x000000ff
        /*08a0*/ 	.word	0x00000000
        /*08a4*/ 	.short	0x0101
        /*08a6*/ 	.byte	0x05
	.zero		1


	//   ....[122]....
        /*08a8*/ 	.word	0x00009410
        /*08ac*/ 	.word	0x00000002
        /*08b0*/ 	.word	0x00000160
        /*08b4*/ 	.short	0x010a
        /*08b6*/ 	.byte	0xff
	.zero		1


	//   ....[123]....
        /*08b8*/ 	.word	0x00009470
        /*08bc*/ 	.word	0x00000002
        /*08c0*/ 	.word	0x00000050
        /*08c4*/ 	.short	0x010a
        /*08c6*/ 	.byte	0xff
	.zero		1


	//   ....[124]....
        /*08c8*/ 	.word	0x000094d0
        /*08cc*/ 	.word	0x00000002
        /*08d0*/ 	.word	0x00000050
        /*08d4*/ 	.short	0x010a
        /*08d6*/ 	.byte	0xff
	.zero		1


	//   ....[125]....
        /*08d8*/ 	.word	0x00009520
        /*08dc*/ 	.word	0x00000002
        /*08e0*/ 	.word	0x000000f0
        /*08e4*/ 	.short	0x010a
        /*08e6*/ 	.byte	0xff
	.zero		1


	//   ....[126]....
        /*08e8*/ 	.word	0x00009580
        /*08ec*/ 	.word	0x00000000
        /*08f0*/ 	.word	0x00000000
        /*08f4*/ 	.short	0x010a
        /*08f6*/ 	.byte	0xff
	.zero		1


	//   ....[127]....
        /*08f8*/ 	.word	0x000095e0
        /*08fc*/ 	.word	0x00000000
        /*0900*/ 	.word	0x00000000
        /*0904*/ 	.short	0x010a
        /*0906*/ 	.byte	0xff
	.zero		1


	//   ....[128]....
        /*0908*/ 	.word	0x00009640
        /*090c*/ 	.word	0x00000000
        /*0910*/ 	.word	0x00000000
        /*0914*/ 	.short	0x010a
        /*0916*/ 	.byte	0xff
	.zero		1


	//   ....[129]....
        /*0918*/ 	.word	0x000096a0
        /*091c*/ 	.word	0x00000000
        /*0920*/ 	.word	0x00000000
        /*0924*/ 	.short	0x010a
        /*0926*/ 	.byte	0xff
	.zero		1


	//   ....[130]....
        /*0928*/ 	.word	0x00009700
        /*092c*/ 	.word	0x00000000
        /*0930*/ 	.word	0x00000000
        /*0934*/ 	.short	0x010a
        /*0936*/ 	.byte	0xff
	.zero		1


	//   ....[131]....
        /*0938*/ 	.word	0x00009760
        /*093c*/ 	.word	0x00000000
        /*0940*/ 	.word	0x00000000
        /*0944*/ 	.short	0x010a
        /*0946*/ 	.byte	0xff
	.zero		1


	//   ....[132]....
        /*0948*/ 	.word	0x000097c0
        /*094c*/ 	.word	0x00000000
        /*0950*/ 	.word	0x00000000
        /*0954*/ 	.short	0x010a
        /*0956*/ 	.byte	0xff
	.zero		1


	//   ....[133]....
        /*0958*/ 	.word	0x00009820
        /*095c*/ 	.word	0x00000000
        /*0960*/ 	.word	0x00000000
        /*0964*/ 	.short	0x010a
        /*0966*/ 	.byte	0xff
	.zero		1


	//   ....[134]....
        /*0968*/ 	.word	0x00009880
        /*096c*/ 	.word	0x00000000
        /*0970*/ 	.word	0x00000000
        /*0974*/ 	.short	0x010a
        /*0976*/ 	.byte	0xff
	.zero		1


	//   ....[135]....
        /*0978*/ 	.word	0x000098d0
        /*097c*/ 	.word	0x00000000
        /*0980*/ 	.word	0x00000150
        /*0984*/ 	.short	0x010a
        /*0986*/ 	.byte	0xff
	.zero		1


	//   ....[136]....
        /*0988*/ 	.word	0x00009930
        /*098c*/ 	.word	0x00000000
        /*0990*/ 	.word	0x00000100
        /*0994*/ 	.short	0x010a
        /*0996*/ 	.byte	0xff
	.zero		1


	//   ....[137]....
        /*0998*/ 	.word	0x00009980
        /*099c*/ 	.word	0x00000000
        /*09a0*/ 	.word	0x000000f0
        /*09a4*/ 	.short	0x010a
        /*09a6*/ 	.byte	0xff
	.zero		1


	//   ....[138]....
        /*09a8*/ 	.word	0x000099e0
        /*09ac*/ 	.word	0x00000000
        /*09b0*/ 	.word	0x00000100
        /*09b4*/ 	.short	0x010a
        /*09b6*/ 	.byte	0xff
	.zero		1


	//   ....[139]....
        /*09b8*/ 	.word	0x00009a30
        /*09bc*/ 	.word	0x00000000
        /*09c0*/ 	.word	0x000000f0
        /*09c4*/ 	.short	0x010a
        /*09c6*/ 	.byte	0xff
	.zero		1


	//   ....[140]....
        /*09c8*/ 	.word	0x00009a90
        /*09cc*/ 	.word	0x00000002
        /*09d0*/ 	.word	0x00000130
        /*09d4*/ 	.short	0x010a
        /*09d6*/ 	.byte	0xff
	.zero		1


	//   ....[141]....
        /*09d8*/ 	.word	0x00009af0
        /*09dc*/ 	.word	0x00000000
        /*09e0*/ 	.word	0x00000000
        /*09e4*/ 	.short	0x010a
        /*09e6*/ 	.byte	0xff
	.zero		1


	//   ....[142]....
        /*09e8*/ 	.word	0x00009b50
        /*09ec*/ 	.word	0x00000000
        /*09f0*/ 	.word	0x00000000
        /*09f4*/ 	.short	0x010a
        /*09f6*/ 	.byte	0xff
	.zero		1


	//   ....[143]....
        /*09f8*/ 	.word	0x00009bb0
        /*09fc*/ 	.word	0x00000000
        /*0a00*/ 	.word	0x00000000
        /*0a04*/ 	.short	0x010a
        /*0a06*/ 	.byte	0xff
	.zero		1


	//   ....[144]....
        /*0a08*/ 	.word	0x00009c10
        /*0a0c*/ 	.word	0x00000000
        /*0a10*/ 	.word	0x00000000
        /*0a14*/ 	.short	0x010a
        /*0a16*/ 	.byte	0xff
	.zero		1


	//   ....[145]....
        /*0a18*/ 	.word	0x00009c70
        /*0a1c*/ 	.word	0x00000000
        /*0a20*/ 	.word	0x00000000
        /*0a24*/ 	.short	0x010a
        /*0a26*/ 	.byte	0xff
	.zero		1


	//   ....[146]....
        /*0a28*/ 	.word	0x00009cc0
        /*0a2c*/ 	.word	0x00000000
        /*0a30*/ 	.word	0x000000f0
        /*0a34*/ 	.short	0x010a
        /*0a36*/ 	.byte	0xff
	.zero		1


	//   ....[147]....
        /*0a38*/ 	.word	0x00009d20
        /*0a3c*/ 	.word	0x00000000
        /*0a40*/ 	.word	0x000000e8
        /*0a44*/ 	.short	0x010a
        /*0a46*/ 	.byte	0xff
	.zero		1


	//   ....[148]....
        /*0a48*/ 	.word	0x00009d80
        /*0a4c*/ 	.word	0x00000000
        /*0a50*/ 	.word	0x000000c0
        /*0a54*/ 	.short	0x010a
        /*0a56*/ 	.byte	0xff
	.zero		1


	//   ....[149]....
        /*0a58*/ 	.word	0x00009de0
        /*0a5c*/ 	.word	0x00000000
        /*0a60*/ 	.word	0x000000c8
        /*0a64*/ 	.short	0x010a
        /*0a66*/ 	.byte	0xff
	.zero		1


	//   ....[150]....
        /*0a68*/ 	.word	0x00009e40
        /*0a6c*/ 	.word	0x00000000
        /*0a70*/ 	.word	0x000000d0
        /*0a74*/ 	.short	0x010a
        /*0a76*/ 	.byte	0xff
	.zero		1


	//   ....[151]....
        /*0a78*/ 	.word	0x00009ea0
        /*0a7c*/ 	.word	0x00000000
        /*0a80*/ 	.word	0x000000d8
        /*0a84*/ 	.short	0x010a
        /*0a86*/ 	.byte	0xff
	.zero		1


	//   ....[152]....
        /*0a88*/ 	.word	0x00009f00
        /*0a8c*/ 	.word	0x00000000
        /*0a90*/ 	.word	0x000000c0
        /*0a94*/ 	.short	0x010a
        /*0a96*/ 	.byte	0xff
	.zero		1


	//   ....[153]....
        /*0a98*/ 	.word	0x00009f60
        /*0a9c*/ 	.word	0x00000000
        /*0aa0*/ 	.word	0x000000c8
        /*0aa4*/ 	.short	0x010a
        /*0aa6*/ 	.byte	0xff
	.zero		1


	//   ....[154]....
        /*0aa8*/ 	.word	0x00009fc0
        /*0aac*/ 	.word	0x00000000
        /*0ab0*/ 	.word	0x000000d0
        /*0ab4*/ 	.short	0x010a
        /*0ab6*/ 	.byte	0xff
	.zero		1


	//   ....[155]....
        /*0ab8*/ 	.word	0x0000a010
        /*0abc*/ 	.word	0x00000000
        /*0ac0*/ 	.word	0x000000f0
        /*0ac4*/ 	.short	0x010a
        /*0ac6*/ 	.byte	0xff
	.zero		1


	//   ....[156]....
        /*0ac8*/ 	.word	0x0000a060
        /*0acc*/ 	.word	0x00000002
        /*0ad0*/ 	.word	0x000000a0
        /*0ad4*/ 	.short	0x010a
        /*0ad6*/ 	.byte	0xff
	.zero		1


	//   ....[157]....
        /*0ad8*/ 	.word	0x0000a0b0
        /*0adc*/ 	.word	0x00000071
        /*0ae0*/ 	.word	0x00000110
        /*0ae4*/ 	.short	0x010a
        /*0ae6*/ 	.byte	0xff
	.zero		1


	//   ....[158]....
        /*0ae8*/ 	.word	0x0000a100
        /*0aec*/ 	.word	0x00000000
        /*0af0*/ 	.word	0x000000a0
        /*0af4*/ 	.short	0x010a
        /*0af6*/ 	.byte	0xff
	.zero		1


	//   ....[159]....
        /*0af8*/ 	.word	0x0000a150
        /*0afc*/ 	.word	0x00000000
        /*0b00*/ 	.word	0x000000a0
        /*0b04*/ 	.short	0x010a
        /*0b06*/ 	.byte	0xff
	.zero		1


	//   ....[160]....
        /*0b08*/ 	.word	0x0000a1a0
        /*0b0c*/ 	.word	0x00000000
        /*0b10*/ 	.word	0x000000a0
        /*0b14*/ 	.short	0x010a
        /*0b16*/ 	.byte	0xff
	.zero		1


	//----- nvinfo : EIATTR_NUM_MBARRIERS
	.align		4
.L_48:
        /*0b18*/ 	.byte	0x03, 0x38
        /*0b1a*/ 	.short	0x002e


	//----- nvinfo : EIATTR_EXIT_INSTR_OFFSETS
	.align		4
        /*0b1c*/ 	.byte	0x04, 0x1c
        /*0b1e*/ 	.short	(.L_50 - .L_49)


	//   ....[0]....
.L_49:
        /*0b20*/ 	.word	0x00002a10


	//   ....[1]....
        /*0b24*/ 	.word	0x00002f00


	//   ....[2]....
        /*0b28*/ 	.word	0x00002f60


	//   ....[3]....
        /*0b2c*/ 	.word	0x00003dd0


	//   ....[4]....
        /*0b30*/ 	.word	0x00004e00


	//   ....[5]....
        /*0b34*/ 	.word	0x00004e40


	//   ....[6]....
        /*0b38*/ 	.word	0x00009400


	//----- nvinfo : EIATTR_MAX_THREADS
	.align		4
.L_50:
        /*0b3c*/ 	.byte	0x04, 0x05
        /*0b3e*/ 	.short	(.L_52 - .L_51)
.L_51:
        /*0b40*/ 	.word	0x00000100
        /*0b44*/ 	.word	0x00000001
        /*0b48*/ 	.word	0x00000001


	//----- nvinfo : EIATTR_CRS_STACK_SIZE
	.align		4
.L_52:
        /*0b4c*/ 	.byte	0x04, 0x1e
        /*0b4e*/ 	.short	(.L_54 - .L_53)
.L_53:
        /*0b50*/ 	.word	0x00000000


	//----- nvinfo : EIATTR_CBANK_PARAM_SIZE
	.align		4
.L_54:
        /*0b54*/ 	.byte	0x03, 0x19
        /*0b56*/ 	.short	0x0800


	//----- nvinfo : EIATTR_PARAM_CBANK
	.align		4
        /*0b58*/ 	.byte	0x04, 0x0a
        /*0b5a*/ 	.short	(.L_56 - .L_55)
	.align		4
.L_55:
        /*0b5c*/ 	.word	index@(.nv.constant0._ZN7cutlass13device_kernelINS_4gemm6kernel13GemmUniversalIN4cute5tupleIJiiiiEEENS1_10collective13CollectiveMmaINS1_35MainloopSm100TmaUmmaWarpSpecializedILi10ELi2ELi4ENS5_IJNS4_1CILi1EEESB_SB_EEEEENS5_IJNSA_ILi64EEENSA_ILi256EEESE_EEENS_12float_e4m3_tENS5_IJSB_llEEENS_12float_e5m2_tESI_NS4_8TiledMMAINS4_8MMA_AtomIJNS4_10MMA_TraitsINS4_19SM100_MMA_F8F6F4_SSEJSH_SJ_fSE_SF_NS4_17integral_constantINS4_4UMMA5MajorELSQ_1EEESR_NSO_INSP_7ScaleInELSS_0EEEST_EEEEEENS4_6LayoutISC_NS5_IJNSA_ILi0EEESX_SX_EEEEENS5_IJNS4_10UnderscoreES10_S10_EEEEENS4_13SM90_TMA_LOADENS4_14ComposedLayoutINS4_7SwizzleILi2ELi4ELi3EEENS4_18smem_ptr_flag_bitsILi8EEENSW_INS5_IJSE_NSA_ILi8EEEEEENS5_IJSB_SE_EEEEEEEvNS4_8identityES13_NS14_INS15_ILi3ELi4ELi3EEES18_NSW_INS5_IJNSA_ILi128EEES19_EEENS5_IJSB_S1G_EEEEEEEvS1E_EENS_8epilogue10collective18CollectiveEpilogueINS1M_23Sm100TmaWarpSpecializedILi4ELi2ELi32ELb0ELb0EEEJSG_NS5_IJNSW_ISE_SB_EES1R_EEESH_NS5_IJlSB_lEEESH_S1T_NS1M_6fusion15FusionCallbacksIS1Q_NS1U_17LinearCombinationISH_fSH_fLNS_15FloatRoundStyleE2EEESG_S1S_JEEENS4_5SM1004TMEM4LOAD26SM100_TMEM_LOAD_16dp32b32xES13_NS14_IS16_S18_NSW_INS5_IJS19_SE_EEENS5_IJSE_SB_EEEEEEENS4_39AutoVectorizingCopyWithAssumedAlignmentILi128EEENS4_14SM90_TMA_STOREES27_S29_S29_EEEvvEEEEvNT_6ParamsE)
        /*0b60*/ 	.short	0x0380
        /*0b62*/ 	.short	0x0800


	//----- nvinfo : EIATTR_SW_WAR
	.align		4
.L_56:
        /*0b64*/ 	.byte	0x04, 0x36
        /*0b66*/ 	.short	(.L_58 - .L_57)
.L_57:
        /*0b68*/ 	.word	0x00000008
.L_58:


//--------------------- .nv.callgraph             --------------------------
	.section	.nv.callgraph,"",@"SHT_CUDA_CALLGRAPH"
	.align	4
	.sectionentsize	8
	.align		4
        /*0000*/ 	.word	0x00000000
	.align		4
        /*0004*/ 	.word	0xffffffff
	.align		4
        /*0008*/ 	.word	index@(_ZN7cutlass13device_kernelINS_4gemm6kernel13GemmUniversalIN4cute5tupleIJiiiiEEENS1_10collective13CollectiveMmaINS1_35MainloopSm100TmaUmmaWarpSpecializedILi10ELi2ELi4ENS5_IJNS4_1CILi1EEESB_SB_EEEEENS5_IJNSA_ILi64EEENSA_ILi256EEESE_EEENS_12float_e4m3_tENS5_IJSB_llEEENS_12float_e5m2_tESI_NS4_8TiledMMAINS4_8MMA_AtomIJNS4_10MMA_TraitsINS4_19SM100_MMA_F8F6F4_SSEJSH_SJ_fSE_SF_NS4_17integral_constantINS4_4UMMA5MajorELSQ_1EEESR_NSO_INSP_7ScaleInELSS_0EEEST_EEEEEENS4_6LayoutISC_NS5_IJNSA_ILi0EEESX_SX_EEEEENS5_IJNS4_10UnderscoreES10_S10_EEEEENS4_13SM90_TMA_LOADENS4_14ComposedLayoutINS4_7SwizzleILi2ELi4ELi3EEENS4_18smem_ptr_flag_bitsILi8EEENSW_INS5_IJSE_NSA_ILi8EEEEEENS5_IJSB_SE_EEEEEEEvNS4_8identityES13_NS14_INS15_ILi3ELi4ELi3EEES18_NSW_INS5_IJNSA_ILi128EEES19_EEENS5_IJSB_S1G_EEEEEEEvS1E_EENS_8epilogue10collective18CollectiveEpilogueINS1M_23Sm100TmaWarpSpecializedILi4ELi2ELi32ELb0ELb0EEEJSG_NS5_IJNSW_ISE_SB_EES1R_EEESH_NS5_IJlSB_lEEESH_S1T_NS1M_6fusion15FusionCallbacksIS1Q_NS1U_17LinearCombinationISH_fSH_fLNS_15FloatRoundStyleE2EEESG_S1S_JEEENS4_5SM1004TMEM4LOAD26SM100_TMEM_LOAD_16dp32b32xES13_NS14_IS16_S18_NSW_INS5_IJS19_SE_EEENS5_IJSE_SB_EEEEEEENS4_39AutoVectorizingCopyWithAssumedAlignmentILi128EEENS4_14SM90_TMA_STOREES27_S29_S29_EEEvvEEEEvNT_6ParamsE)
	.align		4
        /*000c*/ 	.word	index@(__assertfail)
	.align		4
        /*0010*/ 	.word	0x00000000
	.align		4
        /*0014*/ 	.word	0xfffffffe
	.align		4
        /*0018*/ 	.word	0x00000000
	.align		4
        /*001c*/ 	.word	0xfffffffd
	.align		4
        /*0020*/ 	.word	0x00000000
	.align		4
        /*0024*/ 	.word	0xfffffffc


//--------------------- .nv.constant4             --------------------------
	.section	.nv.constant4,"a",@progbits
	.align	8
	.align		8
.nv.constant4:
        /*0000*/ 	.dword	__assertfail
	.align		8
        /*0008*/ 	.dword	__unnamed_1
	.align		8
        /*0010*/ 	.dword	__unnamed_2
	.align		8
        /*0018*/ 	.dword	__unnamed_3
	.align		8
        /*0020*/ 	.dword	_ZN40_INTERNAL_e6303dcb_4_k_cu_709022d5_363354cuda3std3__45__cpo5beginE
	.align		8
        /*0028*/ 	.dword	_ZN40_INTERNAL_e6303dcb_4_k_cu_709022d5_363354cuda3std3__45__cpo3endE
	.align		8
        /*0030*/ 	.dword	_ZN40_INTERNAL_e6303dcb_4_k_cu_709022d5_363354cuda3std3__45__cpo6cbeginE
	.align		8
        /*0038*/ 	.dword	_ZN40_INTERNAL_e6303dcb_4_k_cu_709022d5_363354cuda3std3__45__cpo4cendE
	.align		8
        /*0040*/ 	.dword	_ZN40_INTERNAL_e6303dcb_4_k_cu_709022d5_363354cuda3std3__442_GLOBAL__N__e6303dcb_4_k_cu_709022d5_363356ignoreE
	.align		8
        /*0048*/ 	.dword	_ZN40_INTERNAL_e6303dcb_4_k_cu_709022d5_363354cuda3std3__419piecewise_constructE
	.align		8
        /*0050*/ 	.dword	_ZN40_INTERNAL_e6303dcb_4_k_cu_709022d5_363354cuda3std3__48in_placeE
	.align		8
        /*0058*/ 	.dword	_ZN40_INTERNAL_e6303dcb_4_k_cu_709022d5_363354cuda3std6ranges3__45__cpo4swapE
	.align		8
        /*0060*/ 	.dword	_ZN40_INTERNAL_e6303dcb_4_k_cu_709022d5_363354cuda3std6ranges3__45__cpo9iter_moveE
	.align		8
        /*0068*/ 	.dword	_ZN40_INTERNAL_e6303dcb_4_k_cu_709022d5_363354cute7productE
	.align		8
        /*0070*/ 	.dword	_ZN40_INTERNAL_e6303dcb_4_k_cu_709022d5_363354cute1_E
	.align		8
        /*0078*/ 	.dword	$str$25
	.align		8
        /*0080*/ 	.dword	$str$26
	.align		8
        /*0088*/ 	.dword	$str$27
	.align		8
        /*0090*/ 	.dword	$str$28


//--------------------- .text._ZN7cutlass13device_kernelINS_4gemm6kernel13GemmUniversalIN4cute5tupleIJiiiiEEENS1_10collective13CollectiveMmaINS1_35MainloopSm100TmaUmmaWarpSpecializedILi10ELi2ELi4ENS5_IJNS4_1CILi1EEESB_SB_EEEEENS5_IJNSA_ILi64EEENSA_ILi256EEESE_EEENS_12float_e4m3_tENS5_IJSB_llEEENS_12float_e5m2_tESI_NS4_8TiledMMAINS4_8MMA_AtomIJNS4_10MMA_TraitsINS4_19SM100_MMA_F8F6F4_SSEJSH_SJ_fSE_SF_NS4_17integral_constantINS4_4UMMA5MajorELSQ_1EEESR_NSO_INSP_7ScaleInELSS_0EEEST_EEEEEENS4_6LayoutISC_NS5_IJNSA_ILi0EEESX_SX_EEEEENS5_IJNS4_10UnderscoreES10_S10_EEEEENS4_13SM90_TMA_LOADENS4_14ComposedLayoutINS4_7SwizzleILi2ELi4ELi3EEENS4_18smem_ptr_flag_bitsILi8EEENSW_INS5_IJSE_NSA_ILi8EEEEEENS5_IJSB_SE_EEEEEEEvNS4_8identityES13_NS14_INS15_ILi3ELi4ELi3EEES18_NSW_INS5_IJNSA_ILi128EEES19_EEENS5_IJSB_S1G_EEEEEEEvS1E_EENS_8epilogue10collective18CollectiveEpilogueINS1M_23Sm100TmaWarpSpecializedILi4ELi2ELi32ELb0ELb0EEEJSG_NS5_IJNSW_ISE_SB_EES1R_EEESH_NS5_IJlSB_lEEESH_S1T_NS1M_6fusion15FusionCallbacksIS1Q_NS1U_17LinearCombinationISH_fSH_fLNS_15FloatRoundStyleE2EEESG_S1S_JEEENS4_5SM1004TMEM4LOAD26SM100_TMEM_LOAD_16dp32b32xES13_NS14_IS16_S18_NSW_INS5_IJS19_SE_EEENS5_IJSE_SB_EEEEEEENS4_39AutoVectorizingCopyWithAssumedAlignmentILi128EEENS4_14SM90_TMA_STOREES27_S29_S29_EEEvvEEEEvNT_6ParamsE --------------------------
	.section	.text._ZN7cutlass13device_kernelINS_4gemm6kernel13GemmUniversalIN4cute5tupleIJiiiiEEENS1_10collective13CollectiveMmaINS1_35MainloopSm100TmaUmmaWarpSpecializedILi10ELi2ELi4ENS5_IJNS4_1CILi1EEESB_SB_EEEEENS5_IJNSA_ILi64EEENSA_ILi256EEESE_EEENS_12float_e4m3_tENS5_IJSB_llEEENS_12float_e5m2_tESI_NS4_8TiledMMAINS4_8MMA_AtomIJNS4_10MMA_TraitsINS4_19SM100_MMA_F8F6F4_SSEJSH_SJ_fSE_SF_NS4_17integral_constantINS4_4UMMA5MajorELSQ_1EEESR_NSO_INSP_7ScaleInELSS_0EEEST_EEEEEENS4_6LayoutISC_NS5_IJNSA_ILi0EEESX_SX_EEEEENS5_IJNS4_10UnderscoreES10_S10_EEEEENS4_13SM90_TMA_LOADENS4_14ComposedLayoutINS4_7SwizzleILi2ELi4ELi3EEENS4_18smem_ptr_flag_bitsILi8EEENSW_INS5_IJSE_NSA_ILi8EEEEEENS5_IJSB_SE_EEEEEEEvNS4_8identityES13_NS14_INS15_ILi3ELi4ELi3EEES18_NSW_INS5_IJNSA_ILi128EEES19_EEENS5_IJSB_S1G_EEEEEEEvS1E_EENS_8epilogue10collective18CollectiveEpilogueINS1M_23Sm100TmaWarpSpecializedILi4ELi2ELi32ELb0ELb0EEEJSG_NS5_IJNSW_ISE_SB_EES1R_EEESH_NS5_IJlSB_lEEESH_S1T_NS1M_6fusion15FusionCallbacksIS1Q_NS1U_17LinearCombinationISH_fSH_fLNS_15FloatRoundStyleE2EEESG_S1S_JEEENS4_5SM1004TMEM4LOAD26SM100_TMEM_LOAD_16dp32b32xES13_NS14_IS16_S18_NSW_INS5_IJS19_SE_EEENS5_IJSE_SB_EEEEEEENS4_39AutoVectorizingCopyWithAssumedAlignmentILi128EEENS4_14SM90_TMA_STOREES27_S29_S29_EEEvvEEEEvNT_6ParamsE,"ax",@progbits
	.align	128
.text._ZN7cutlass13device_kernelINS_4gemm6kernel13GemmUniversalIN4cute5tupleIJiiiiEEENS1_10collective13CollectiveMmaINS1_35MainloopSm100TmaUmmaWarpSpecializedILi10ELi2ELi4ENS5_IJNS4_1CILi1EEESB_SB_EEEEENS5_IJNSA_ILi64EEENSA_ILi256EEESE_EEENS_12float_e4m3_tENS5_IJSB_llEEENS_12float_e5m2_tESI_NS4_8TiledMMAINS4_8MMA_AtomIJNS4_10MMA_TraitsINS4_19SM100_MMA_F8F6F4_SSEJSH_SJ_fSE_SF_NS4_17integral_constantINS4_4UMMA5MajorELSQ_1EEESR_NSO_INSP_7ScaleInELSS_0EEEST_EEEEEENS4_6LayoutISC_NS5_IJNSA_ILi0EEESX_SX_EEEEENS5_IJNS4_10UnderscoreES10_S10_EEEEENS4_13SM90_TMA_LOADENS4_14ComposedLayoutINS4_7SwizzleILi2ELi4ELi3EEENS4_18smem_ptr_flag_bitsILi8EEENSW_INS5_IJSE_NSA_ILi8EEEEEENS5_IJSB_SE_EEEEEEEvNS4_8identityES13_NS14_INS15_ILi3ELi4ELi3EEES18_NSW_INS5_IJNSA_ILi128EEES19_EEENS5_IJSB_S1G_EEEEEEEvS1E_EENS_8epilogue10collective18CollectiveEpilogueINS1M_23Sm100TmaWarpSpecializedILi4ELi2ELi32ELb0ELb0EEEJSG_NS5_IJNSW_ISE_SB_EES1R_EEESH_NS5_IJlSB_lEEESH_S1T_NS1M_6fusion15FusionCallbacksIS1Q_NS1U_17LinearCombinationISH_fSH_fLNS_15FloatRoundStyleE2EEESG_S1S_JEEENS4_5SM1004TMEM4LOAD26SM100_TMEM_LOAD_16dp32b32xES13_NS14_IS16_S18_NSW_INS5_IJS19_SE_EEENS5_IJSE_SB_EEEEEEENS4_39AutoVectorizingCopyWithAssumedAlignmentILi128EEENS4_14SM90_TMA_STOREES27_S29_S29_EEEvvEEEEvNT_6ParamsE:
        .type           _ZN7cutlass13device_kernelINS_4gemm6kernel13GemmUniversalIN4cute5tupleIJiiiiEEENS1_10collective13CollectiveMmaINS1_35MainloopSm100TmaUmmaWarpSpecializedILi10ELi2ELi4ENS5_IJNS4_1CILi1EEESB_SB_EEEEENS5_IJNSA_ILi64EEENSA_ILi256EEESE_EEENS_12float_e4m3_tENS5_IJSB_llEEENS_12float_e5m2_tESI_NS4_8TiledMMAINS4_8MMA_AtomIJNS4_10MMA_TraitsINS4_19SM100_MMA_F8F6F4_SSEJSH_SJ_fSE_SF_NS4_17integral_constantINS4_4UMMA5MajorELSQ_1EEESR_NSO_INSP_7ScaleInELSS_0EEEST_EEEEEENS4_6LayoutISC_NS5_IJNSA_ILi0EEESX_SX_EEEEENS5_IJNS4_10UnderscoreES10_S10_EEEEENS4_13SM90_TMA_LOADENS4_14ComposedLayoutINS4_7SwizzleILi2ELi4ELi3EEENS4_18smem_ptr_flag_bitsILi8EEENSW_INS5_IJSE_NSA_ILi8EEEEEENS5_IJSB_SE_EEEEEEEvNS4_8identityES13_NS14_INS15_ILi3ELi4ELi3EEES18_NSW_INS5_IJNSA_ILi128EEES19_EEENS5_IJSB_S1G_EEEEEEEvS1E_EENS_8epilogue10collective18CollectiveEpilogueINS1M_23Sm100TmaWarpSpecializedILi4ELi2ELi32ELb0ELb0EEEJSG_NS5_IJNSW_ISE_SB_EES1R_EEESH_NS5_IJlSB_lEEESH_S1T_NS1M_6fusion15FusionCallbacksIS1Q_NS1U_17LinearCombinationISH_fSH_fLNS_15FloatRoundStyleE2EEESG_S1S_JEEENS4_5SM1004TMEM4LOAD26SM100_TMEM_LOAD_16dp32b32xES13_NS14_IS16_S18_NSW_INS5_IJS19_SE_EEENS5_IJSE_SB_EEEEEEENS4_39AutoVectorizingCopyWithAssumedAlignmentILi128EEENS4_14SM90_TMA_STOREES27_S29_S29_EEEvvEEEEvNT_6ParamsE,@function
        .size           _ZN7cutlass13device_kernelINS_4gemm6kernel13GemmUniversalIN4cute5tupleIJiiiiEEENS1_10collective13CollectiveMmaINS1_35MainloopSm100TmaUmmaWarpSpecializedILi10ELi2ELi4ENS5_IJNS4_1CILi1EEESB_SB_EEEEENS5_IJNSA_ILi64EEENSA_ILi256EEESE_EEENS_12float_e4m3_tENS5_IJSB_llEEENS_12float_e5m2_tESI_NS4_8TiledMMAINS4_8MMA_AtomIJNS4_10MMA_TraitsINS4_19SM100_MMA_F8F6F4_SSEJSH_SJ_fSE_SF_NS4_17integral_constantINS4_4UMMA5MajorELSQ_1EEESR_NSO_INSP_7ScaleInELSS_0EEEST_EEEEEENS4_6LayoutISC_NS5_IJNSA_ILi0EEESX_SX_EEEEENS5_IJNS4_10UnderscoreES10_S10_EEEEENS4_13SM90_TMA_LOADENS4_14ComposedLayoutINS4_7SwizzleILi2ELi4ELi3EEENS4_18smem_ptr_flag_bitsILi8EEENSW_INS5_IJSE_NSA_ILi8EEEEEENS5_IJSB_SE_EEEEEEEvNS4_8identityES13_NS14_INS15_ILi3ELi4ELi3EEES18_NSW_INS5_IJNSA_ILi128EEES19_EEENS5_IJSB_S1G_EEEEEEEvS1E_EENS_8epilogue10collective18CollectiveEpilogueINS1M_23Sm100TmaWarpSpecializedILi4ELi2ELi32ELb0ELb0EEEJSG_NS5_IJNSW_ISE_SB_EES1R_EEESH_NS5_IJlSB_lEEESH_S1T_NS1M_6fusion15FusionCallbacksIS1Q_NS1U_17LinearCombinationISH_fSH_fLNS_15FloatRoundStyleE2EEESG_S1S_JEEENS4_5SM1004TMEM4LOAD26SM100_TMEM_LOAD_16dp32b32xES13_NS14_IS16_S18_NSW_INS5_IJS19_SE_EEENS5_IJSE_SB_EEEEEEENS4_39AutoVectorizingCopyWithAssumedAlignmentILi128EEENS4_14SM90_TMA_STOREES27_S29_S29_EEEvvEEEEvNT_6ParamsE,(.L_x_189 - _ZN7cutlass13device_kernelINS_4gemm6kernel13GemmUniversalIN4cute5tupleIJiiiiEEENS1_10collective13CollectiveMmaINS1_35MainloopSm100TmaUmmaWarpSpecializedILi10ELi2ELi4ENS5_IJNS4_1CILi1EEESB_SB_EEEEENS5_IJNSA_ILi64EEENSA_ILi256EEESE_EEENS_12float_e4m3_tENS5_IJSB_llEEENS_12float_e5m2_tESI_NS4_8TiledMMAINS4_8MMA_AtomIJNS4_10MMA_TraitsINS4_19SM100_MMA_F8F6F4_SSEJSH_SJ_fSE_SF_NS4_17integral_constantINS4_4UMMA5MajorELSQ_1EEESR_NSO_INSP_7ScaleInELSS_0EEEST_EEEEEENS4_6LayoutISC_NS5_IJNSA_ILi0EEESX_SX_EEEEENS5_IJNS4_10UnderscoreES10_S10_EEEEENS4_13SM90_TMA_LOADENS4_14ComposedLayoutINS4_7SwizzleILi2ELi4ELi3EEENS4_18smem_ptr_flag_bitsILi8EEENSW_INS5_IJSE_NSA_ILi8EEEEEENS5_IJSB_SE_EEEEEEEvNS4_8identityES13_NS14_INS15_ILi3ELi4ELi3EEES18_NSW_INS5_IJNSA_ILi128EEES19_EEENS5_IJSB_S1G_EEEEEEEvS1E_EENS_8epilogue10collective18CollectiveEpilogueINS1M_23Sm100TmaWarpSpecializedILi4ELi2ELi32ELb0ELb0EEEJSG_NS5_IJNSW_ISE_SB_EES1R_EEESH_NS5_IJlSB_lEEESH_S1T_NS1M_6fusion15FusionCallbacksIS1Q_NS1U_17LinearCombinationISH_fSH_fLNS_15FloatRoundStyleE2EEESG_S1S_JEEENS4_5SM1004TMEM4LOAD26SM100_TMEM_LOAD_16dp32b32xES13_NS14_IS16_S18_NSW_INS5_IJS19_SE_EEENS5_IJSE_SB_EEEEEEENS4_39AutoVectorizingCopyWithAssumedAlignmentILi128EEENS4_14SM90_TMA_STOREES27_S29_S29_EEEvvEEEEvNT_6ParamsE)
        .other          _ZN7cutlass13device_kernelINS_4gemm6kernel13GemmUniversalIN4cute5tupleIJiiiiEEENS1_10collective13CollectiveMmaINS1_35MainloopSm100TmaUmmaWarpSpecializedILi10ELi2ELi4ENS5_IJNS4_1CILi1EEESB_SB_EEEEENS5_IJNSA_ILi64EEENSA_ILi256EEESE_EEENS_12float_e4m3_tENS5_IJSB_llEEENS_12float_e5m2_tESI_NS4_8TiledMMAINS4_8MMA_AtomIJNS4_10MMA_TraitsINS4_19SM100_MMA_F8F6F4_SSEJSH_SJ_fSE_SF_NS4_17integral_constantINS4_4UMMA5MajorELSQ_1EEESR_NSO_INSP_7ScaleInELSS_0EEEST_EEEEEENS4_6LayoutISC_NS5_IJNSA_ILi0EEESX_SX_EEEEENS5_IJNS4_10UnderscoreES10_S10_EEEEENS4_13SM90_TMA_LOADENS4_14ComposedLayoutINS4_7SwizzleILi2ELi4ELi3EEENS4_18smem_ptr_flag_bitsILi8EEENSW_INS5_IJSE_NSA_ILi8EEEEEENS5_IJSB_SE_EEEEEEEvNS4_8identityES13_NS14_INS15_ILi3ELi4ELi3EEES18_NSW_INS5_IJNSA_ILi128EEES19_EEENS5_IJSB_S1G_EEEEEEEvS1E_EENS_8epilogue10collective18CollectiveEpilogueINS1M_23Sm100TmaWarpSpecializedILi4ELi2ELi32ELb0ELb0EEEJSG_NS5_IJNSW_ISE_SB_EES1R_EEESH_NS5_IJlSB_lEEESH_S1T_NS1M_6fusion15FusionCallbacksIS1Q_NS1U_17LinearCombinationISH_fSH_fLNS_15FloatRoundStyleE2EEESG_S1S_JEEENS4_5SM1004TMEM4LOAD26SM100_TMEM_LOAD_16dp32b32xES13_NS14_IS16_S18_NSW_INS5_IJS19_SE_EEENS5_IJSE_SB_EEEEEEENS4_39AutoVectorizingCopyWithAssumedAlignmentILi128EEENS4_14SM90_TMA_STOREES27_S29_S29_EEEvvEEEEvNT_6ParamsE,@"STO_CUDA_ENTRY STV_DEFAULT"
_ZN7cutlass13device_kernelINS_4gemm6kernel13GemmUniversalIN4cute5tupleIJiiiiEEENS1_10collective13CollectiveMmaINS1_35MainloopSm100TmaUmmaWarpSpecializedILi10ELi2ELi4ENS5_IJNS4_1CILi1EEESB_SB_EEEEENS5_IJNSA_ILi64EEENSA_ILi256EEESE_EEENS_12float_e4m3_tENS5_IJSB_llEEENS_12float_e5m2_tESI_NS4_8TiledMMAINS4_8MMA_AtomIJNS4_10MMA_TraitsINS4_19SM100_MMA_F8F6F4_SSEJSH_SJ_fSE_SF_NS4_17integral_constantINS4_4UMMA5MajorELSQ_1EEESR_NSO_INSP_7ScaleInELSS_0EEEST_EEEEEENS4_6LayoutISC_NS5_IJNSA_ILi0EEESX_SX_EEEEENS5_IJNS4_10UnderscoreES10_S10_EEEEENS4_13SM90_TMA_LOADENS4_14ComposedLayoutINS4_7SwizzleILi2ELi4ELi3EEENS4_18smem_ptr_flag_bitsILi8EEENSW_INS5_IJSE_NSA_ILi8EEEEEENS5_IJSB_SE_EEEEEEEvNS4_8identityES13_NS14_INS15_ILi3ELi4ELi3EEES18_NSW_INS5_IJNSA_ILi128EEES19_EEENS5_IJSB_S1G_EEEEEEEvS1E_EENS_8epilogue10collective18CollectiveEpilogueINS1M_23Sm100TmaWarpSpecializedILi4ELi2ELi32ELb0ELb0EEEJSG_NS5_IJNSW_ISE_SB_EES1R_EEESH_NS5_IJlSB_lEEESH_S1T_NS1M_6fusion15FusionCallbacksIS1Q_NS1U_17LinearCombinationISH_fSH_fLNS_15FloatRoundStyleE2EEESG_S1S_JEEENS4_5SM1004TMEM4LOAD26SM100_TMEM_LOAD_16dp32b32xES13_NS14_IS16_S18_NSW_INS5_IJS19_SE_EEENS5_IJSE_SB_EEEEEEENS4_39AutoVectorizingCopyWithAssumedAlignmentILi128EEENS4_14SM90_TMA_STOREES27_S29_S29_EEEvvEEEEvNT_6ParamsE:
[----:B------:R-:W1:Y:S01]  /*0000*/  LDC R1, c[0x0][0x37c] ;  /* 0x0000df00ff017b82 */ /* 0x000e620000000800 */
[----:B------:R-:W2:Y:S01]  /*0010*/  S2R R108, SR_TID.X ;  /* 0x00000000006c7919 */ /* 0x000ea20000002100 */
[----:B------:R-:W3:Y:S01]  /*0020*/  LDCU.64 UR4, c[0x0][0x890] ;  /* 0x00011200ff0477ac */ /* 0x000ee20008000a00 */
[----:B------:R-:W-:Y:S02]  /*0030*/  PRMT R96, RZ, 0x7610, R96 ;  /* 0x00007610ff607816 */ /* 0x000fe40000000060 */
[----:B------:R-:W-:Y:S01]  /*0040*/  ELECT P5, URZ, PT ;  /* 0x0000000000ff782f */ /* 0x000fe200038a0000 */
[----:B------:R-:W4:Y:S01]  /*0050*/  LDCU.64 UR46, c[0x0][0x358] ;  /* 0x00006b00ff2e77ac */ /* 0x000f220008000a00 */
[----:B---3--:R-:W-:-:S04]  /*0060*/  UISETP.NE.U32.AND UP0, UPT, UR4, URZ, UPT ;  /* 0x000000ff0400728c */ /* 0x008fc8000bf05070 */
[----:B------:R-:W-:Y:S01]  /*0070*/  UISETP.NE.AND.EX UP0, UPT, UR5, URZ, UPT, UP0 ;  /* 0x000000ff0500728c */ /* 0x000fe2000bf05300 */
[----:B--2---:R-:W-:-:S05]  /*0080*/  SHF.R.U32.HI R101, RZ, 0x5, R108 ;  /* 0x00000005ff657819 */ /* 0x004fca000001166c */
[----:B------:R-:W2:Y:S02]  /*0090*/  SHFL.IDX PT, R0, R101, RZ, 0x1f ;  /* 0x00001fff65007589 */ /* 0x000ea400000e0000 */
[----:B--2---:R-:W-:Y:S01]  /*00a0*/  R2UR UR8, R0 ;  /* 0x00000000000872ca */ /* 0x004fe200000e0000 */
[----:B-1--4-:R-:W-:-:S14]  /*00b0*/  BRA.U UP0, `(.L_x_0) ;  /* 0x00000001002c7547 */ /* 0x012fdc000b800000 */
[----:B------:R-:W1:Y:S02]  /*00c0*/  LDCU.64 UR6, c[0x0][0x888] ;  /* 0x00011100ff0677ac */ /* 0x000e640008000a00 */
[----:B-1----:R-:W-:-:S04]  /*00d0*/  UISETP.NE.U32.AND UP0, UPT, UR6, URZ, UPT ;  /* 0x000000ff0600728c */ /* 0x002fc8000bf05070 */
[----:B------:R-:W-:-:S09]  /*00e0*/  UISETP.NE.AND.EX UP0, UPT, UR7, URZ, UPT, UP0 ;  /* 0x000000ff0700728c */ /* 0x000fd2000bf05300 */
[----:B------:R-:W-:Y:S05]  /*00f0*/  BRA.U !UP0, `(.L_x_1) ;  /* 0x0000000108107547 */ /* 0x000fea000b800000 */
[----:B------:R-:W1:Y:S02]  /*0100*/  LDC.64 R2, c[0x0][0x888] ;  /* 0x00022200ff027b82 */ /* 0x000e640000000a00 */
[----:B-1----:R1:W5:Y:S01]  /*0110*/  LDG.E R49, desc[UR46][R2.64] ;  /* 0x0000002e02317981 */ /* 0x002362000c1e1900 */
[----:B------:R-:W-:Y:S01]  /*0120*/  HFMA2 R96, -RZ, RZ, 0, 5.9604644775390625e-08 ;  /* 0x00000001ff607431 */ /* 0x000fe200000001ff */
[----:B------:R-:W-:Y:S05]  /*0130*/  BRA `(.L_x_0) ;  /* 0x00000000000c7947 */ /* 0x000fea0003800000 */
.L_x_1:
[----:B------:R-:W1:Y:S01]  /*0140*/  LDCU UR6, c[0x0][0x880] ;  /* 0x00011000ff0677ac */ /* 0x000e620008000800 */
[----:B------:R-:W-:Y:S01]  /*0150*/  HFMA2 R96, -RZ, RZ, 0, 5.9604644775390625e-08 ;  /* 0x00000001ff607431 */ /* 0x000fe200000001ff */
[----:B-1----:R-:W-:-:S07]  /*0160*/  MOV R49, UR6 ;  /* 0x0000000600317c02 */ /* 0x002fce0008000f00 */
.L_x_0:
[----:B------:R-:W2:Y:S02]  /*0170*/  LDCU.64 UR6, c[0x0][0x8b0] ;  /* 0x00011600ff0677ac */ /* 0x000ea40008000a00 */
[----:B--2---:R-:W-:-:S04]  /*0180*/  UISETP.NE.U32.AND UP0, UPT, UR6, URZ, UPT ;  /* 0x000000ff0600728c */ /* 0x004fc8000bf05070 */
[----:B------:R-:W-:-:S09]  /*0190*/  UISETP.NE.AND.EX UP0, UPT, UR7, URZ, UPT, UP0 ;  /* 0x000000ff0700728c */ /* 0x000fd2000bf05300 */
[----:B------:R-:W-:Y:S05]  /*01a0*/  BRA.U UP0, `(.L_x_2) ;  /* 0x0000000100247547 */ /* 0x000fea000b800000 */
[----:B------:R-:W2:Y:S02]  /*01b0*/  LDCU.64 UR6, c[0x0][0x8a8] ;  /* 0x00011500ff0677ac */ /* 0x000ea40008000a00 */
[----:B--2---:R-:W-:-:S04]  /*01c0*/  UISETP.NE.U32.AND UP0, UPT, UR6, URZ, UPT ;  /* 0x000000ff0600728c */ /* 0x004fc8000bf05070 */
[----:B------:R-:W-:-:S09]  /*01d0*/  UISETP.NE.AND.EX UP0, UPT, UR7, URZ, UPT, UP0 ;  /* 0x000000ff0700728c */ /* 0x000fd2000bf05300 */
[----:B------:R-:W-:Y:S05]  /*01e0*/  BRA.U !UP0, `(.L_x_3) ;  /* 0x00000001080c7547 */ /* 0x000fea000b800000 */
[----:B-1----:R-:W1:Y:S02]  /*01f0*/  LDC.64 R2, c[0x0][0x8a8] ;  /* 0x00022a00ff027b82 */ /* 0x002e640000000a00 */
[----:B-1----:R2:W5:Y:S01]  /*0200*/  LDG.E R47, desc[UR46][R2.64] ;  /* 0x0000002e022f7981 */ /* 0x002562000c1e1900 */
[----:B------:R-:W-:Y:S05]  /*0210*/  BRA `(.L_x_2) ;  /* 0x0000000000087947 */ /* 0x000fea0003800000 */
.L_x_3:
[----:B------:R-:W2:Y:S02]  /*0220*/  LDCU UR6, c[0x0][0x8a0] ;  /* 0x00011400ff0677ac */ /* 0x000ea40008000800 */
[----:B--2---:R-:W-:Y:S02]  /*0230*/  MOV R47, UR6 ;  /* 0x00000006002f7c02 */ /* 0x004fe40008000f00 */
.L_x_2:
[----:B------:R-:W-:Y:S01]  /*0240*/  IMAD.U32 R0, RZ, RZ, UR8 ;  /* 0x00000008ff007e24 */ /* 0x000fe2000f8e00ff */
[----:B------:R-:W-:Y:S04]  /*0250*/  BSSY.RECONVERGENT B0, `(.L_x_4) ;  /* 0x000000c000007945 */ /* 0x000fe80003800200 */
[C---:B------:R-:W-:Y:S02]  /*0260*/  ISETP.NE.OR P1, PT, R0.reuse, 0x1, !P5 ;  /* 0x000000010000780c */ /* 0x040fe40006f25670 */
[----:B------:R-:W-:-:S11]  /*0270*/  ISETP.NE.OR P0, PT, R0, 0x3, !P5 ;  /* 0x000000030000780c */ /* 0x000fd60006f05670 */
[----:B------:R-:W-:Y:S05]  /*0280*/  @P1 BRA `(.L_x_5) ;  /* 0x0000000000201947 */ /* 0x000fea0003800000 */
[----:B------:R-:W3:Y:S02]  /*0290*/  LDCU.64 UR6, c[0x0][0x348] ;  /* 0x00006900ff0677ac */ /* 0x000ee40008000a00 */
[----:B---3--:R-:W-:Y:S02]  /*02a0*/  UIADD3 UR10, UP1, UPT, UR6, 0x80, URZ ;  /* 0x00000080060a7890 */ /* 0x008fe4000ff3e0ff */
[----:B------:R-:W-:Y:S02]  /*02b0*/  UIADD3 UR6, UP0, UPT, UR6, 0x180, URZ ;  /* 0x0000018006067890 */ /* 0x000fe4000ff1e0ff */
[----:B------:R-:W-:Y:S02]  /*02c0*/  UIADD3.X UR11, UPT, UPT, URZ, UR7, URZ, UP1, !UPT ;  /* 0x00000007ff0b7290 */ /* 0x000fe40008ffe4ff */
[----:B------:R-:W-:-:S07]  /*02d0*/  UIADD3.X UR7, UPT, UPT, URZ, UR7, URZ, UP0, !UPT ;  /* 0x00000007ff077290 */ /* 0x000fce00087fe4ff */
[----:B------:R3:W-:Y:S02]  /*02e0*/  UTMACCTL.PF [UR10] ;  /* 0x000000000a0079b9 */ /* 0x0007e40008040000 */
[----:B------:R3:W-:Y:S02]  /*02f0*/  UTMACCTL.PF [UR6] ;  /* 0x00000000060079b9 */ /* 0x0007e40008040000 */
[----:B---3--:R-:W-:Y:S01]  /*0300*/  NOP ;  /* 0x0000000000007918 */ /* 0x008fe20000000000 */
.L_x_5:
[----:B------:R-:W-:Y:S05]  /*0310*/  BSYNC.RECONVERGENT B0 ;  /* 0x0000000000007941 */ /* 0x000fea0003800200 */
.L_x_4:
[----:B------:R-:W-:Y:S04]  /*0320*/  BSSY.RECONVERGENT B0, `(.L_x_6) ;  /* 0x000000a000007945 */ /* 0x000fe80003800200 */
        /* <DEDUP_REMOVED lines=9> */
.L_x_7:
[----:B------:R-:W-:Y:S05]  /*03c0*/  BSYNC.RECONVERGENT B0 ;  /* 0x0000000000007941 */ /* 0x000fea0003800200 */
.L_x_6:
[----:B------:R-:W3:Y:S01]  /*03d0*/  LDCU.64 UR6, c[0x0][0x888] ;  /* 0x00011100ff0677ac */ /* 0x000ee20008000a00 */
[----:B------:R-:W-:Y:S02]  /*03e0*/  UISETP.EQ.U32.AND UP1, UPT, UR4, URZ, UPT ;  /* 0x000000ff0400728c */ /* 0x000fe4000bf22070 */
[----:B------:R-:W-:Y:S02]  /*03f0*/  UPLOP3.LUT UP2, UPT, UPT, UPT, UPT, 0x80, 0x8 ;  /* 0x000000000008789c */ /* 0x000fe40003f4f070 */
[----:B---3--:R-:W-:-:S04]  /*0400*/  UISETP.NE.U32.AND UP0, UPT, UR6, URZ, UPT ;  /* 0x000000ff0600728c */ /* 0x008fc8000bf05070 */
[----:B------:R-:W-:-:S04]  /*0410*/  UISETP.NE.AND.EX UP0, UPT, UR7, URZ, UPT, UP0 ;  /* 0x000000ff0700728c */ /* 0x000fc8000bf05300 */
[----:B------:R-:W-:-:S04]  /*0420*/  UISETP.EQ.OR.EX UP3, UPT, UR5, URZ, !UP0, UP1 ;  /* 0x000000ff0500728c */ /* 0x000fc8000c762710 */
[----:B------:R-:W-:-:S05]  /*0430*/  UP2UR UR50, UPR, URZ, 0x8 ;  /* 0x00000008ff327883 */ /* 0x000fca0008000000 */
[----:B------:R-:W-:Y:S07]  /*0440*/  BRA.U !UP3, `(.L_x_8) ;  /* 0x000000010b207547 */ /* 0x000fee000b800000 */
[----:B------:R-:W-:Y:S01]  /*0450*/  UISETP.NE.U32.AND UP2, UPT, UR4, URZ, UPT ;  /* 0x000000ff0400728c */ /* 0x000fe2000bf45070 */
[----:B-----5:R-:W-:Y:S01]  /*0460*/  FSETP.NEU.AND P0, PT, R49, RZ, PT ;  /* 0x000000ff3100720b */ /* 0x020fe20003f0d000 */
[----:B------:R-:W-:Y:S02]  /*0470*/  USEL UR4, URZ, 0xffffffff, UP0 ;  /* 0xffffffffff047887 */ /* 0x000fe40008000000 */
[----:B------:R-:W-:-:S10]  /*0480*/  UISETP.NE.AND.EX UP2, UPT, UR5, URZ, UPT, UP2 ;  /* 0x000000ff0500728c */ /* 0x000fd4000bf45320 */
[----:B------:R-:W-:Y:S01]  /*0490*/  VOTEU.ANY UP1, P0 ;  /* 0x0000000000ff7886 */ /* 0x000fe20000020100 */
[----:B------:R-:W-:-:S04]  /*04a0*/  @!UP2 USEL UR4, URZ, 0xffffffff, UP1 ;  /* 0xffffffffff04a887 */ /* 0x000fc80008800000 */
[----:B------:R-:W-:-:S04]  /*04b0*/  ULOP3.LUT UR4, UR4, 0x1, URZ, 0xc0, !UPT ;  /* 0x0000000104047892 */ /* 0x000fc8000f8ec0ff */
[----:B------:R-:W-:-:S11]  /*04c0*/  UISETP.NE.U32.AND UP2, UPT, UR4, 0x1, UPT ;  /* 0x000000010400788c */ /* 0x000fd6000bf45070 */
.L_x_8:
[----:B-12---:R-:W1:Y:S01]  /*04d0*/  SHFL.IDX PT, R2, R101, RZ, 0x1f ;  /* 0x00001fff65027589 */ /* 0x006e6200000e0000 */
[----:B------:R-:W-:-:S04]  /*04e0*/  UISETP.NE.AND UP1, UPT, UR8, 0x2, UPT ;  /* 0x000000020800788c */ /* 0x000fc8000bf25270 */
[----:B------:R-:W-:Y:S01]  /*04f0*/  USEL UR6, URZ, 0x1, UP1 ;  /* 0x00000001ff067887 */ /* 0x000fe20008800000 */
[----:B-1----:R-:W-:-:S13]  /*0500*/  ISETP.NE.AND P0, PT, R2, RZ, PT ;  /* 0x000000ff0200720c */ /* 0x002fda0003f05270 */
[----:B------:R-:W-:Y:S05]  /*0510*/  @P0 BRA `(.L_x_9) ;  /* 0x0000000000840947 */ /* 0x000fea0003800000 */
[----:B------:R-:W-:Y:S01]  /*0520*/  ELECT P0, URZ, PT ;  /* 0x0000000000ff782f */ /* 0x000fe20003800000 */
[----:B------:R-:W-:-:S12]  /*0530*/  BSSY.RECONVERGENT B0, `(.L_x_9) ;  /* 0x000001f000007945 */ /* 0x000fd80003800200 */
[----:B------:R-:W-:Y:S05]  /*0540*/  @!P0 BRA `(.L_x_10) ;  /* 0x0000000000748947 */ /* 0x000fea0003800000 */
[----:B------:R-:W1:Y:S01]  /*0550*/  S2UR UR5, SR_CgaCtaId ;  /* 0x00000000000579c3 */ /* 0x000e620000008800 */
[----:B------:R-:W-:Y:S01]  /*0560*/  UMOV UR7, 0x400 ;  /* 0x0000040000077882 */ /* 0x000fe20000000000 */
[----:B------:R-:W-:Y:S02]  /*0570*/  UMOV UR4, 0x1 ;  /* 0x0000000100047882 */ /* 0x000fe40000000000 */
[----:B------:R-:W-:-:S04]  /*0580*/  UIADD3 UR10, UPT, UPT, -UR4, 0x100000, URZ ;  /* 0x00100000040a7890 */ /* 0x000fc8000fffe1ff */
[----:B------:R-:W-:Y:S02]  /*0590*/  USHF.L.U32 UR11, UR10, 0xb, URZ ;  /* 0x0000000b0a0b7899 */ /* 0x000fe400080006ff */
[----:B------:R-:W-:Y:S02]  /*05a0*/  USHF.L.U32 UR10, UR10, 0x1, URZ ;  /* 0x000000010a0a7899 */ /* 0x000fe400080006ff */
[----:B-1----:R-:W-:Y:S01]  /*05b0*/  ULEA UR5, UR5, UR7, 0x18 ;  /* 0x0000000705057291 */ /* 0x002fe2000f8ec0ff */
[----:B------:R-:W1:Y:S11]  /*05c0*/  FENCE.VIEW.ASYNC.S ;  /* 0x00000000000073c6 */ /* 0x000e760000000000 */
[----:B-1----:R1:W2:Y:S01]  /*05d0*/  SYNCS.EXCH.64 URZ, [UR5], UR10 ;  /* 0x0000000a05ff75b2 */ /* 0x0022a20008000100 */
[----:B------:R1:W3:Y:S01]  /*05e0*/  SYNCS.EXCH.64 URZ, [UR5+0x50], UR10 ;  /* 0x0000500a05ff75b2 */ /* 0x0002e20008000100 */
[----:B------:R1:W4:Y:S01]  /*05f0*/  SYNCS.EXCH.64 URZ, [UR5+0x8], UR10 ;  /* 0x0000080a05ff75b2 */ /* 0x0003220008000100 */
[----:B------:R1:W1:Y:S01]  /*0600*/  SYNCS.EXCH.64 URZ, [UR5+0x58], UR10 ;  /* 0x0000580a05ff75b2 */ /* 0x0002620008000100 */
        /* <DEDUP_REMOVED lines=16> */
[----:B------:R-:W-:Y:S01]  /*0710*/  NOP ;  /* 0x0000000000007918 */ /* 0x000fe20000000000 */
.L_x_10:
[----:B-1----:R-:W-:Y:S05]  /*0720*/  BSYNC.RECONVERGENT B0 ;  /* 0x0000000000007941 */ /* 0x002fea0003800200 */
.L_x_9:
[----:B------:R-:W1:Y:S01]  /*0730*/  SHFL.IDX PT, R2, R101, RZ, 0x1f ;  /* 0x00001fff65027589 */ /* 0x000e6200000e0000 */
[----:B------:R-:W-:Y:S01]  /*0740*/  NOP ;  /* 0x0000000000007918 */ /* 0x000fe20000000000 */
[----:B-1----:R-:W-:-:S13]  /*0750*/  ISETP.NE.AND P0, PT, R2, 0x1, PT ;  /* 0x000000010200780c */ /* 0x002fda0003f05270 */
[----:B------:R-:W-:Y:S05]  /*0760*/  @P0 BRA `(.L_x_11) ;  /* 0x0000000000580947 */ /* 0x000fea0003800000 */
[----:B------:R-:W1:Y:S01]  /*0770*/  S2UR UR7, SR_CgaCtaId ;  /* 0x00000000000779c3 */ /* 0x000e620000008800 */
[----:B------:R-:W-:Y:S01]  /*0780*/  UMOV UR9, 0x400 ;  /* 0x0000040000097882 */ /* 0x000fe20000000000 */
[----:B------:R-:W-:Y:S01]  /*0790*/  UMOV UR5, 0x20 ;  /* 0x0000002000057882 */ /* 0x000fe20000000000 */
[----:B------:R-:W-:Y:S01]  /*07a0*/  UMOV UR4, 0x80 ;  /* 0x0000008000047882 */ /* 0x000fe20000000000 */
[----:B------:R-:W-:-:S04]  /*07b0*/  UIADD3 UR10, UPT, UPT, -UR5, 0x100000, URZ ;  /* 0x00100000050a7890 */ /* 0x000fc8000fffe1ff */
[----:B------:R-:W-:Y:S02]  /*07c0*/  USHF.L.U32 UR11, UR10, 0xb, URZ ;  /* 0x0000000b0a0b7899 */ /* 0x000fe400080006ff */
[----:B------:R-:W-:Y:S02]  /*07d0*/  USHF.L.U32 UR10, UR10, 0x1, URZ ;  /* 0x000000010a0a7899 */ /* 0x000fe400080006ff */
[----:B------:R-:W-:-:S04]  /*07e0*/  UIADD3 UR4, UPT, UPT, -UR4, 0x100000, URZ ;  /* 0x0010000004047890 */ /* 0x000fc8000fffe1ff */
[----:B------:R-:W-:Y:S02]  /*07f0*/  USHF.L.U32 UR5, UR4, 0xb, URZ ;  /* 0x0000000b04057899 */ /* 0x000fe400080006ff */
[----:B------:R-:W-:Y:S01]  /*0800*/  USHF.L.U32 UR4, UR4, 0x1, URZ ;  /* 0x0000000104047899 */ /* 0x000fe200080006ff */
[----:B------:R-:W-:Y:S01]  /*0810*/  ELECT P0, URZ, PT ;  /* 0x0000000000ff782f */ /* 0x000fe20003800000 */
[----:B-1----:R-:W-:Y:S01]  /*0820*/  ULEA UR7, UR7, UR9, 0x18 ;  /* 0x0000000907077291 */ /* 0x002fe2000f8ec0ff */
[----:B------:R-:W1:Y:S11]  /*0830*/  FENCE.VIEW.ASYNC.S ;  /* 0x00000000000073c6 */ /* 0x000e760000000000 */
[----:B-1----:R1:W1:Y:S01]  /*0840*/  SYNCS.EXCH.64 URZ, [UR7+0xa0], UR10 ;  /* 0x0000a00a07ff75b2 */ /* 0x0022620008000100 */
        /* <DEDUP_REMOVED lines=8> */
.L_x_11:
[----:B------:R-:W2:Y:S01]  /*08d0*/  SHFL.IDX PT, R2, R101, RZ, 0x1f ;  /* 0x00001fff65027589 */ /* 0x000ea200000e0000 */
[----:B------:R-:W-:Y:S01]  /*08e0*/  NOP ;  /* 0x0000000000007918 */ /* 0x000fe20000000000 */
[----:B--2---:R-:W-:-:S13]  /*08f0*/  ISETP.NE.AND P0, PT, R2, 0x3, PT ;  /* 0x000000030200780c */ /* 0x004fda0003f05270 */
[----:B------:R-:W-:Y:S05]  /*0900*/  @P0 BRA `(.L_x_12) ;  /* 0x0000000000300947 */ /* 0x000fea0003800000 */
[----:B-1----:R-:W1:Y:S01]  /*0910*/  S2UR UR5, SR_CgaCtaId ;  /* 0x00000000000579c3 */ /* 0x002e620000008800 */
[----:B------:R-:W-:Y:S01]  /*0920*/  UMOV UR7, 0x400 ;  /* 0x0000040000077882 */ /* 0x000fe20000000000 */
[----:B------:R-:W-:Y:S01]  /*0930*/  UMOV UR4, 0x20 ;  /* 0x0000002000047882 */ /* 0x000fe20000000000 */
[----:B------:R-:W-:Y:S01]  /*0940*/  ELECT P0, URZ, PT ;  /* 0x0000000000ff782f */ /* 0x000fe20003800000 */
[----:B------:R-:W-:-:S04]  /*0950*/  UIADD3 UR10, UPT, UPT, -UR4, 0x100000, URZ ;  /* 0x00100000040a7890 */ /* 0x000fc8000fffe1ff */
[----:B------:R-:W-:Y:S02]  /*0960*/  USHF.L.U32 UR11, UR10, 0xb, URZ ;  /* 0x0000000b0a0b7899 */ /* 0x000fe400080006ff */
[----:B------:R-:W-:Y:S02]  /*0970*/  USHF.L.U32 UR10, UR10, 0x1, URZ ;  /* 0x000000010a0a7899 */ /* 0x000fe400080006ff */
[----:B-1----:R-:W-:Y:S01]  /*0980*/  ULEA UR5, UR5, UR7, 0x18 ;  /* 0x0000000705057291 */ /* 0x002fe2000f8ec0ff */
[----:B------:R-:W1:Y:S11]  /*0990*/  FENCE.VIEW.ASYNC.S ;  /* 0x00000000000073c6 */ /* 0x000e760000000000 */
[----:B-1----:R2:W1:Y:S01]  /*09a0*/  SYNCS.EXCH.64 URZ, [UR5+0xe0], UR10 ;  /* 0x0000e00a05ff75b2 */ /* 0x0024620008000100 */
[----:B------:R2:W1:Y:S02]  /*09b0*/  SYNCS.EXCH.64 URZ, [UR5+0xe8], UR10 ;  /* 0x0000e80a05ff75b2 */ /* 0x0004640008000100 */
[----:B--2---:R-:W-:Y:S01]  /*09c0*/  NOP ;  /* 0x0000000000007918 */ /* 0x004fe20000000000 */
.L_x_12:
[----:B------:R-:W2:Y:S01]  /*09d0*/  SHFL.IDX PT, R2, R101, RZ, 0x1f ;  /* 0x00001fff65027589 */ /* 0x000ea200000e0000 */
[----:B------:R-:W-:Y:S01]  /*09e0*/  NOP ;  /* 0x0000000000007918 */ /* 0x000fe20000000000 */
[----:B--2---:R-:W-:-:S13]  /*09f0*/  ISETP.NE.AND P0, PT, R2, 0x4, PT ;  /* 0x000000040200780c */ /* 0x004fda0003f05270 */
[----:B------:R-:W-:Y:S05]  /*0a00*/  @P0 BRA `(.L_x_13) ;  /* 0x00000000004c0947 */ /* 0x000fea0003800000 */
[----:B-1----:R-:W1:Y:S01]  /*0a10*/  S2UR UR5, SR_CgaCtaId ;  /* 0x00000000000579c3 */ /* 0x002e620000008800 */
[----:B------:R-:W-:Y:S01]  /*0a20*/  UMOV UR9, 0x100 ;  /* 0x0000010000097882 */ /* 0x000fe20000000000 */
[----:B------:R-:W-:Y:S01]  /*0a30*/  UMOV UR7, 0x400 ;  /* 0x0000040000077882 */ /* 0x000fe20000000000 */
[----:B------:R-:W-:Y:S01]  /*0a40*/  USEL UR9, UR9, 0xe0, UP2 ;  /* 0x000000e009097887 */ /* 0x000fe20009000000 */
[----:B------:R-:W-:Y:S01]  /*0a50*/  UMOV UR4, 0x1 ;  /* 0x0000000100047882 */ /* 0x000fe20000000000 */
[----:B------:R-:W-:Y:S01]  /*0a60*/  ELECT P0, URZ, PT ;  /* 0x0000000000ff782f */ /* 0x000fe20003800000 */
[----:B------:R-:W-:-:S04]  /*0a70*/  UIADD3 UR10, UPT, UPT, -UR4, 0x100000, URZ ;  /* 0x00100000040a7890 */ /* 0x000fc8000fffe1ff */
[----:B------:R-:W-:Y:S02]  /*0a80*/  USHF.L.U32 UR11, UR10, 0xb, URZ ;  /* 0x0000000b0a0b7899 */ /* 0x000fe400080006ff */
[----:B------:R-:W-:Y:S02]  /*0a90*/  USHF.L.U32 UR10, UR10, 0x1, URZ ;  /* 0x000000010a0a7899 */ /* 0x000fe400080006ff */
[----:B------:R-:W-:-:S04]  /*0aa0*/  UIADD3 UR12, UPT, UPT, -UR9, 0x100000, URZ ;  /* 0x00100000090c7890 */ /* 0x000fc8000fffe1ff */
[----:B------:R-:W-:Y:S02]  /*0ab0*/  USHF.L.U32 UR13, UR12, 0xb, URZ ;  /* 0x0000000b0c0d7899 */ /* 0x000fe400080006ff */
[----:B------:R-:W-:Y:S02]  /*0ac0*/  USHF.L.U32 UR12, UR12, 0x1, URZ ;  /* 0x000000010c0c7899 */ /* 0x000fe400080006ff */
[----:B-1----:R-:W-:Y:S01]  /*0ad0*/  ULEA UR5, UR5, UR7, 0x18 ;  /* 0x0000000705057291 */ /* 0x002fe2000f8ec0ff */
[----:B------:R-:W1:Y:S11]  /*0ae0*/  FENCE.VIEW.ASYNC.S ;  /* 0x00000000000073c6 */ /* 0x000e760000000000 */
[----:B-1----:R2:W1:Y:S01]  /*0af0*/  SYNCS.EXCH.64 URZ, [UR5+0xf0], UR10 ;  /* 0x0000f00a05ff75b2 */ /* 0x0024620008000100 */
[----:B------:R2:W1:Y:S01]  /*0b00*/  SYNCS.EXCH.64 URZ, [UR5+0x100], UR12 ;  /* 0x0001000c05ff75b2 */ /* 0x0004620008000100 */
[----:B------:R2:W1:Y:S01]  /*0b10*/  SYNCS.EXCH.64 URZ, [UR5+0xf8], UR10 ;  /* 0x0000f80a05ff75b2 */ /* 0x0004620008000100 */
[----:B------:R2:W1:Y:S02]  /*0b20*/  SYNCS.EXCH.64 URZ, [UR5+0x108], UR12 ;  /* 0x0001080c05ff75b2 */ /* 0x0004640008000100 */
[----:B--2---:R-:W-:Y:S01]  /*0b30*/  NOP ;  /* 0x0000000000007918 */ /* 0x004fe20000000000 */
.L_x_13:
[----:B------:R-:W2:Y:S01]  /*0b40*/  SHFL.IDX PT, R2, R101, RZ, 0x1f ;  /* 0x00001fff65027589 */ /* 0x000ea200000e0000 */
[----:B------:R-:W-:Y:S01]  /*0b50*/  NOP ;  /* 0x0000000000007918 */ /* 0x000fe20000000000 */
[----:B--2---:R-:W-:-:S13]  /*0b60*/  ISETP.NE.AND P0, PT, R2, 0x5, PT ;  /* 0x000000050200780c */ /* 0x004fda0003f05270 */
[----:B------:R-:W-:Y:S05]  /*0b70*/  @P0 BRA `(.L_x_14) ;  /* 0x0000000000580947 */ /* 0x000fea0003800000 */
[----:B-1----:R-:W1:Y:S01]  /*0b80*/  S2UR UR7, SR_CgaCtaId ;  /* 0x00000000000779c3 */ /* 0x002e620000008800 */
        /* <DEDUP_REMOVED lines=19> */
[----:B------:R2:W1:Y:S02]  /*0cc0*/  SYNCS.EXCH.64 URZ, [UR7+0x148], UR4 ;  /* 0x0001480407ff75b2 */ /* 0x0004640008000100 */
[----:B--2---:R-:W-:Y:S01]  /*0cd0*/  NOP ;  /* 0x0000000000007918 */ /* 0x004fe20000000000 */
.L_x_14:
        /* <DEDUP_REMOVED lines=18> */
.L_x_15:
[----:B-1----:R-:W1:Y:S01]  /*0e00*/  S2UR UR5, SR_CTAID.X ;  /* 0x00000000000579c3 */ /* 0x002e620000002500 */
[----:B------:R-:W-:-:S05]  /*0e10*/  CS2R.32 R95, SR_CgaSize ;  /* 0x00000000005f7805 */ /* 0x000fca0000008a00 */
[----:B------:R-:W-:-:S05]  /*0e20*/  IMAD R95, R95, -0xa0, RZ ;  /* 0xffffff605f5f7824 */ /* 0x000fca00078e02ff */
[----:B------:R-:W-:-:S14]  /*0e30*/  R2UR UR9, R95 ;  /* 0x000000005f0972ca */ /* 0x000fdc00000e0000 */
[----:B------:R-:W2:Y:S01]  /*0e40*/  LDCU UR9, c[0x0][UR9+0x2b0] ;  /* 0x00005600090977ac */ /* 0x000ea20008000800 */
[----:B------:R-:W-:Y:S01]  /*0e50*/  NOP ;  /* 0x0000000000007918 */ /* 0x000fe20000000000 */
[----:B------:R-:W-:-:S05]  /*0e60*/  CS2R.32 R95, SR_CgaSize ;  /* 0x00000000005f7805 */ /* 0x000fca0000008a00 */
[----:B------:R-:W-:-:S05]  /*0e70*/  IMAD R95, R95, -0xa0, RZ ;  /* 0xffffff605f5f7824 */ /* 0x000fca00078e02ff */
[----:B------:R-:W-:-:S14]  /*0e80*/  R2UR UR7, R95 ;  /* 0x000000005f0772ca */ /* 0x000fdc00000e0000 */
[----:B------:R-:W3:Y:S01]  /*0e90*/  LDCU UR7, c[0x0][UR7+0x2b4] ;  /* 0x00005680070777ac */ /* 0x000ee20008000800 */
[----:B------:R-:W4:Y:S08]  /*0ea0*/  S2UR UR4, SR_CTAID.Y ;  /* 0x00000000000479c3 */ /* 0x000f300000002600 */
[----:B------:R-:W3:Y:S01]  /*0eb0*/  LDC R10, c[0x0][0xb24] ;  /* 0x0002c900ff0a7b82 */ /* 0x000ee20000000800 */
[----:B-1----:R-:W-:-:S02]  /*0ec0*/  I2FP.F32.U32 R95, UR5 ;  /* 0x00000005005f7c45 */ /* 0x002fc40008201000 */
[----:B------:R-:W-:-:S05]  /*0ed0*/  CS2R.32 R3, SR_CgaSize ;  /* 0x0000000000037805 */ /* 0x000fca0000008a00 */
[----:B------:R-:W-:-:S06]  /*0ee0*/  IMAD R3, R3, -0xa0, RZ ;  /* 0xffffff6003037824 */ /* 0x000fcc00078e02ff */
[----:B------:R-:W1:Y:S01]  /*0ef0*/  LDC R3, c[0x0][R3+0x2a0] ;  /* 0x0000a80003037b82 */ /* 0x000e620000000800 */
[----:B------:R-:W-:Y:S01]  /*0f00*/  MOV R15, UR5 ;  /* 0x00000005000f7c02 */ /* 0x000fe20008000f00 */
[----:B--2---:R-:W-:Y:S01]  /*0f10*/  FMUL R95, R95, UR9 ;  /* 0x000000095f5f7c20 */ /* 0x004fe20008400000 */
[----:B----4-:R-:W-:Y:S02]  /*0f20*/  I2FP.F32.U32 R94, UR4 ;  /* 0x00000004005e7c45 */ /* 0x010fe40008201000 */
[----:B------:R-:W-:-:S05]  /*0f30*/  CS2R.32 R2, SR_CgaSize ;  /* 0x0000000000027805 */ /* 0x000fca0000008a00 */
[----:B------:R-:W-:-:S06]  /*0f40*/  IMAD R2, R2, -0xa0, RZ ;  /* 0xffffff6002027824 */ /* 0x000fcc00078e02ff */
[----:B------:R-:W2:Y:S01]  /*0f50*/  LDC R2, c[0x0][R2+0x2a4] ;  /* 0x0000a90002027b82 */ /* 0x000ea20000000800 */
[----:B------:R-:W-:Y:S01]  /*0f60*/  MOV R14, UR4 ;  /* 0x00000004000e7c02 */ /* 0x000fe20008000f00 */
[----:B------:R-:W4:Y:S01]  /*0f70*/  F2I.U32.TRUNC.NTZ R95, R95 ;  /* 0x0000005f005f7305 */ /* 0x000f22000020f000 */
[----:B---3--:R-:W-:-:S05]  /*0f80*/  FMUL R94, R94, UR7 ;  /* 0x000000075e5e7c20 */ /* 0x008fca0008400000 */
[----:B------:R-:W-:Y:S01]  /*0f90*/  BAR.SYNC.DEFER_BLOCKING 0x0 ;  /* 0x0000000000007b1d */ /* 0x000fe20000010000 */
[----:B------:R-:W-:-:S05]  /*0fa0*/  ISETP.GE.AND P0, PT, R10, 0x1, PT ;  /* 0x000000010a00780c */ /* 0x000fca0003f06270 */
[----:B------:R-:W3:Y:S02]  /*0fb0*/  F2I.U32.TRUNC.NTZ R94, R94 ;  /* 0x0000005e005e7305 */ /* 0x000ee4000020f000 */
[----:B------:R-:W2:Y:S01]  /*0fc0*/  S2UR UR36, SR_CTAID.Z ;  /* 0x00000000002479c3 */ /* 0x000ea20000002700 */
[----:B----4-:R-:W-:-:S05]  /*0fd0*/  IADD3 R95, PT, PT, -R95, RZ, RZ ;  /* 0x000000ff5f5f7210 */ /* 0x010fca0007ffe1ff */
[----:B-1----:R-:W-:Y:S01]  /*0fe0*/  IMAD R95, R3, R95, UR5 ;  /* 0x00000005035f7e24 */ /* 0x002fe2000f8e025f */
[----:B---3--:R-:W-:-:S05]  /*0ff0*/  IADD3 R94, PT, PT, -R94, RZ, RZ ;  /* 0x000000ff5e5e7210 */ /* 0x008fca0007ffe1ff */
[----:B--2---:R-:W-:Y:S01]  /*1000*/  IMAD R94, R2, R94, UR4 ;  /* 0x00000004025e7e24 */ /* 0x004fe2000f8e025e */
[----:B------:R-:W-:Y:S06]  /*1010*/  @!P0 BRA `(.L_x_16) ;  /* 0x0000000000b88947 */ /* 0x000fec0003800000 */
[----:B------:R-:W1:Y:S01]  /*1020*/  LDC.64 R4, c[0x0][0xb18] ;  /* 0x0002c600ff047b82 */ /* 0x000e620000000a00 */
[----:B------:R-:W-:-:S07]  /*1030*/  ISETP.NE.AND P0, PT, R10, 0x1, PT ;  /* 0x000000010a00780c */ /* 0x000fce0003f05270 */
[----:B------:R-:W2:Y:S08]  /*1040*/  LDC R9, c[0x0][0xb0c] ;  /* 0x0002c300ff097b82 */ /* 0x000eb00000000800 */
[----:B------:R-:W3:Y:S08]  /*1050*/  LDC R12, c[0x0][0x370] ;  /* 0x0000dc00ff0c7b82 */ /* 0x000ef00000000800 */
[----:B------:R-:W4:Y:S01]  /*1060*/  LDC R11, c[0x0][0x374] ;  /* 0x0000dd00ff0b7b82 */ /* 0x000f220000000800 */
[----:B-1----:R-:W-:-:S07]  /*1070*/  ISETP.NE.AND P1, PT, R4, 0x1, PT ;  /* 0x000000010400780c */ /* 0x002fce0003f25270 */
[----:B------:R-:W3:Y:S01]  /*1080*/  LDC.64 R6, c[0x0][0xb10] ;  /* 0x0002c400ff067b82 */ /* 0x000ee20000000a00 */
[----:B--2---:R-:W-:-:S07]  /*1090*/  ISETP.NE.AND P2, PT, R9, 0x1, PT ;  /* 0x000000010900780c */ /* 0x004fce0003f45270 */
[----:B------:R-:W1:Y:S08]  /*10a0*/  LDC R8, c[0x0][0xb20] ;  /* 0x0002c800ff087b82 */ /* 0x000e700000000800 */
[----:B------:R-:W2:Y:S01]  /*10b0*/  LDC.64 R2, c[0x0][0xb28] ;  /* 0x0002ca00ff027b82 */ /* 0x000ea20000000a00 */
[----:B----4-:R-:W-:-:S04]  /*10c0*/  IMAD.HI.U32 R13, R11, R5, RZ ;  /* 0x000000050b0d7227 */ /* 0x010fc800078e00ff */
[----:B------:R-:W-:-:S04]  /*10d0*/  IMAD.HI.U32 R5, R14, R5, RZ ;  /* 0x000000050e057227 */ /* 0x000fc800078e00ff */
[----:B---3--:R-:W-:-:S05]  /*10e0*/  IMAD.HI.U32 R16, R12, R6, RZ ;  /* 0x000000060c107227 */ /* 0x008fca00078e00ff */
[-C--:B------:R-:W-:Y:S01]  /*10f0*/  @P2 SHF.R.U32.HI R12, RZ, R7.reuse, R16 ;  /* 0x00000007ff0c2219 */ /* 0x080fe20000011610 */
[----:B------:R-:W-:Y:S01]  /*1100*/  IMAD.HI.U32 R16, R15, R6, RZ ;  /* 0x000000060f107227 */ /* 0x000fe200078e00ff */
[-C--:B-1----:R-:W-:Y:S02]  /*1110*/  @P1 SHF.R.U32.HI R11, RZ, R8.reuse, R13 ;  /* 0x00000008ff0b1219 */ /* 0x082fe4000001160d */
[----:B------:R-:W-:Y:S02]  /*1120*/  SHF.R.U32.HI R5, RZ, R8, R5 ;  /* 0x00000008ff057219 */ /* 0x000fe40000011605 */
[----:B------:R-:W-:Y:S02]  /*1130*/  SHF.R.U32.HI R16, RZ, R7, R16 ;  /* 0x00000007ff107219 */ /* 0x000fe40000011610 */
[----:B------:R-:W-:Y:S01]  /*1140*/  SEL R5, R14, R5, !P1 ;  /* 0x000000050e057207 */ /* 0x000fe20004800000 */
[----:B--2---:R-:W-:Y:S01]  /*1150*/  IMAD.HI.U32 R13, R11, R2, RZ ;  /* 0x000000020b0d7227 */ /* 0x004fe200078e00ff */
[----:B------:R-:W-:-:S03]  /*1160*/  SEL R16, R15, R16, !P2 ;  /* 0x000000100f107207 */ /* 0x000fc60005000000 */
[----:B------:R-:W-:Y:S01]  /*1170*/  IMAD.HI.U32 R6, R12, R2, RZ ;  /* 0x000000020c067227 */ /* 0x000fe200078e00ff */
[----:B------:R-:W-:-:S04]  /*1180*/  @P0 SHF.R.U32.HI R11, RZ, R3, R13 ;  /* 0x00000003ff0b0219 */ /* 0x000fc8000001160d */
[----:B------:R-:W-:Y:S01]  /*1190*/  @P0 SHF.R.U32.HI R12, RZ, R3, R6 ;  /* 0x00000003ff0c0219 */ /* 0x000fe20000011606 */
[----:B------:R-:W-:-:S04]  /*11a0*/  IMAD R11, R11, R10, RZ ;  /* 0x0000000a0b0b7224 */ /* 0x000fc800078e02ff */
[----:B------:R-:W-:Y:S01]  /*11b0*/  IMAD R6, R12, R10, RZ ;  /* 0x0000000a0c067224 */ /* 0x000fe200078e02ff */
[----:B------:R-:W-:-:S04]  /*11c0*/  ISETP.GE.AND P1, PT, R5, R11, PT ;  /* 0x0000000b0500720c */ /* 0x000fc80003f26270 */
[----:B------:R-:W-:Y:S01]  /*11d0*/  ISETP.GE.OR P1, PT, R16, R6, P1 ;  /* 0x000000061000720c */ /* 0x000fe20000f26670 */
[----:B------:R-:W-:-:S05]  /*11e0*/  IMAD.HI.U32 R6, R5, R2, RZ ;  /* 0x0000000205067227 */ /* 0x000fca00078e00ff */
[----:B------:R-:W-:-:S04]  /*11f0*/  SHF.R.U32.HI R6, RZ, R3, R6 ;  /* 0x00000003ff067219 */ /* 0x000fc80000011606 */
[----:B------:R-:W-:-:S03]  /*1200*/  SEL R6, R5, R6, !P0 ;  /* 0x0000000605067207 */ /* 0x000fc60004000000 */
[----:B------:R-:W-:Y:S01]  /*1210*/  @!P1 IMAD.HI.U32 R7, R16, R2, RZ ;  /* 0x0000000210079227 */ /* 0x000fe200078e00ff */
[----:B------:R-:W-:-:S04]  /*1220*/  IADD3 R2, PT, PT, -R6, RZ, RZ ;  /* 0x000000ff06027210 */ /* 0x000fc80007ffe1ff */
[----:B------:R-:W-:Y:S01]  /*1230*/  @!P1 SHF.R.U32.HI R3, RZ, R3, R7 ;  /* 0x00000003ff039219 */ /* 0x000fe20000011607 */
[----:B------:R-:W-:Y:S01]  /*1240*/  IMAD R2, R10, R2, R5 ;  /* 0x000000020a027224 */ /* 0x000fe200078e0205 */
[----:B------:R-:W-:Y:S02]  /*1250*/  IADD3 R7, PT, PT, -R5, RZ, RZ ;  /* 0x000000ff05077210 */ /* 0x000fe40007ffe1ff */
[----:B------:R-:W-:-:S03]  /*1260*/  @!P1 SEL R3, R16, R3, !P0 ;  /* 0x0000000310039207 */ /* 0x000fc60004000000 */
[----:B------:R-:W-:Y:S02]  /*1270*/  IMAD R7, R4, R7, R14 ;  /* 0x0000000704077224 */ /* 0x000fe400078e020e */
[--C-:B------:R-:W-:Y:S02]  /*1280*/  @!P1 IMAD.IADD R6, R6, 0x1, -R3.reuse ;  /* 0x0000000106069824 */ /* 0x100fe400078e0a03 */
[----:B------:R-:W-:Y:S01]  /*1290*/  @!P1 IMAD R3, R2, R12, R3 ;  /* 0x0000000c02039224 */ /* 0x000fe200078e0203 */
[----:B------:R-:W-:Y:S01]  /*12a0*/  IADD3 R2, PT, PT, -R16, RZ, RZ ;  /* 0x000000ff10027210 */ /* 0x000fe20007ffe1ff */
[----:B------:R-:W-:Y:S02]  /*12b0*/  @!P1 IMAD R5, R6, R10, R16 ;  /* 0x0000000a06059224 */ /* 0x000fe400078e0210 */
[----:B------:R-:W-:Y:S02]  /*12c0*/  @!P1 IMAD.MOV.U32 R16, RZ, RZ, R3 ;  /* 0x000000ffff109224 */ /* 0x000fe400078e0003 */
[----:B------:R-:W-:-:S02]  /*12d0*/  IMAD R2, R9, R2, R15 ;  /* 0x0000000209027224 */ /* 0x000fc400078e020f */
[----:B------:R-:W-:Y:S02]  /*12e0*/  IMAD R14, R5, R4, R7 ;  /* 0x00000004050e7224 */ /* 0x000fe400078e0207 */
[----:B------:R-:W-:Y:S02]  /*12f0*/  IMAD R15, R16, R9, R2 ;  /* 0x00000009100f7224 */ /* 0x000fe400078e0202 */
.L_x_16:
[----:B------:R-:W1:Y:S01]  /*1300*/  LDCU UR4, c[0x0][0xb30] ;  /* 0x00016600ff0477ac */ /* 0x000e620008000800 */
[----:B------:R-:W2:Y:S08]  /*1310*/  S2UR UR37, SR_CgaCtaId ;  /* 0x00000000002579c3 */ /* 0x000eb00000008800 */
[----:B------:R-:W3:Y:S01]  /*1320*/  LDC R40, c[0x0][0xb24] ;  /* 0x0002c900ff287b82 */ /* 0x000ee20000000800 */
[----:B-1----:R-:W-:-:S09]  /*1330*/  UISETP.NE.AND UP1, UPT, UR4, 0x1, UPT ;  /* 0x000000010400788c */ /* 0x002fd2000bf25270 */
[----:B--2---:R-:W-:Y:S05]  /*1340*/  BRA.U UP1, `(.L_x_17) ;  /* 0x0000000101407547 */ /* 0x004fea000b800000 */
[----:B------:R-:W1:Y:S08]  /*1350*/  LDC.64 R4, c[0x0][0xb10] ;  /* 0x0002c400ff047b82 */ /* 0x000e700000000a00 */
[----:B------:R-:W2:Y:S08]  /*1360*/  LDC.64 R2, c[0x0][0xb18] ;  /* 0x0002c600ff027b82 */ /* 0x000eb00000000a00 */
[----:B------:R-:W4:Y:S08]  /*1370*/  LDC R6, c[0x0][0xb20] ;  /* 0x0002c800ff067b82 */ /* 0x000f300000000800 */
[----:B------:R-:W3:Y:S01]  /*1380*/  LDC R7, c[0x0][0xb0c] ;  /* 0x0002c300ff077b82 */ /* 0x000ee20000000800 */
[----:B-1----:R-:W-:-:S05]  /*1390*/  IMAD.HI.U32 R4, R15, R4, RZ ;  /* 0x000000040f047227 */ /* 0x002fca00078e00ff */
[----:B------:R-:W-:Y:S01]  /*13a0*/  SHF.R.U32.HI R4, RZ, R5, R4 ;  /* 0x00000005ff047219 */ /* 0x000fe20000011604 */
[----:B--2---:R-:W-:Y:S01]  /*13b0*/  IMAD.HI.U32 R3, R14, R3, RZ ;  /* 0x000000030e037227 */ /* 0x004fe200078e00ff */
[----:B------:R-:W-:-:S04]  /*13c0*/  ISETP.NE.AND P0, PT, R2, 0x1, PT ;  /* 0x000000010200780c */ /* 0x000fc80003f05270 */
[----:B----4-:R-:W-:-:S04]  /*13d0*/  SHF.R.U32.HI R3, RZ, R6, R3 ;  /* 0x00000006ff037219 */ /* 0x010fc80000011603 */
[----:B------:R-:W-:Y:S02]  /*13e0*/  SEL R3, R14, R3, !P0 ;  /* 0x000000030e037207 */ /* 0x000fe40004000000 */
[----:B---3--:R-:W-:-:S04]  /*13f0*/  ISETP.NE.AND P1, PT, R7, 0x1, PT ;  /* 0x000000010700780c */ /* 0x008fc80003f25270 */
[----:B------:R-:W-:-:S05]  /*1400*/  SEL R4, R15, R4, !P1 ;  /* 0x000000040f047207 */ /* 0x000fca0004800000 */
[----:B------:R-:W-:Y:S02]  /*1410*/  IMAD.IADD R5, R3, 0x1, -R4 ;  /* 0x0000000103057824 */ /* 0x000fe400078e0a04 */
[----:B------:R-:W-:Y:S02]  /*1420*/  IMAD.IADD R3, R4, 0x1, -R3 ;  /* 0x0000000104037824 */ /* 0x000fe400078e0a03 */
[----:B------:R-:W-:Y:S02]  /*1430*/  IMAD R15, R5, R7, R15 ;  /* 0x00000007050f7224 */ /* 0x000fe400078e020f */
[----:B------:R-:W-:-:S07]  /*1440*/  IMAD R14, R3, R2, R14 ;  /* 0x00000002030e7224 */ /* 0x000fce00078e020e */
.L_x_17:
[----:B------:R-:W-:Y:S01]  /*1450*/  BAR.SYNC.DEFER_BLOCKING 0x0 ;  /* 0x0000000000007b1d */ /* 0x000fe20000010000 */
[----:B------:R-:W-:Y:S01]  /*1460*/  UISETP.NE.AND UP1, UPT, UR8, 0x2, UPT ;  /* 0x000000020800788c */ /* 0x000fe2000bf25270 */
[----:B------:R-:W-:Y:S02]  /*1470*/  ISETP.NE.OR P5, PT, R0, 0x2, !P5 ;  /* 0x000000020000780c */ /* 0x000fe40006fa5670 */
[----:B------:R-:W-:-:S06]  /*1480*/  LOP3.LUT R2, R108, 0x1f, RZ, 0xc0, !PT ;  /* 0x0000001f6c027812 */ /* 0x000fcc00078ec0ff */
[----:B------:R-:W-:Y:S05]  /*1490*/  BRA.U UP1, `(.L_x_18) ;  /* 0x0000001501647547 */ /* 0x000fea000b800000 */
[----:B------:R-:W1:Y:S01]  /*14a0*/  LDCU UR13, c[0x0][0x38c] ;  /* 0x00007180ff0d77ac */ /* 0x000e620008000800 */
[----:B------:R-:W2:Y:S01]  /*14b0*/  LDC R8, c[0x0][0x370] ;  /* 0x0000dc00ff087b82 */ /* 0x000ea20000000800 */
[----:B------:R-:W-:Y:S01]  /*14c0*/  PLOP3.LUT P1, PT, PT, PT, UP2, 0x80, 0x8 ;  /* 0x000000000008781c */ /* 0x000fe20003f2f028 */
[----:B------:R-:W-:Y:S01]  /*14d0*/  IMAD.MOV.U32 R17, RZ, RZ, 0x1 ;  /* 0x00000001ff117424 */ /* 0x000fe200078e00ff */
[----:B------:R-:W-:Y:S01]  /*14e0*/  ISETP.EQ.OR P4, PT, R2, RZ, P5 ;  /* 0x000000ff0200720c */ /* 0x000fe20002f82670 */
[----:B------:R-:W-:Y:S01]  /*14f0*/  IMAD.MOV.U32 R16, RZ, RZ, RZ ;  /* 0x000000ffff107224 */ /* 0x000fe200078e00ff */
[----:B------:R-:W-:Y:S02]  /*1500*/  PLOP3.LUT P1, PT, P1, PT, PT, 0x8, 0x80 ;  /* 0x000000000080781c */ /* 0x000fe40000f2e170 */
[----:B------:R-:W-:Y:S01]  /*1510*/  CS2R R12, SRZ ;  /* 0x00000000000c7805 */ /* 0x000fe2000001ff00 */
[----:B------:R-:W-:Y:S01]  /*1520*/  IMAD.MOV.U32 R11, RZ, RZ, 0x1 ;  /* 0x00000001ff0b7424 */ /* 0x000fe200078e00ff */
[----:B------:R-:W4:Y:S01]  /*1530*/  LDC R0, c[0x0][0x374] ;  /* 0x0000dd00ff007b82 */ /* 0x000f220000000800 */
[----:B------:R-:W2:Y:S01]  /*1540*/  LDCU.64 UR22, c[0x0][0x348] ;  /* 0x00006900ff1677ac */ /* 0x000ea20008000a00 */
[----:B------:R-:W-:Y:S01]  /*1550*/  UMOV UR6, URZ ;  /* 0x000000ff00067c82 */ /* 0x000fe20008000000 */
[----:B-1----:R-:W-:-:S04]  /*1560*/  UIADD3 UR5, UPT, UPT, UR13, 0x3f, URZ ;  /* 0x0000003f0d057890 */ /* 0x002fc8000fffe0ff */
[----:B------:R-:W-:-:S04]  /*1570*/  USHF.R.S32.HI UR4, URZ, 0x1f, UR5 ;  /* 0x0000001fff047899 */ /* 0x000fc80008011405 */
[----:B------:R-:W-:-:S04]  /*1580*/  ULEA.HI UR4, UR4, UR5, URZ, 0x6 ;  /* 0x0000000504047291 */ /* 0x000fc8000f8f30ff */
[----:B------:R-:W-:Y:S02]  /*1590*/  USHF.R.S32.HI UR15, URZ, 0x6, UR4 ;  /* 0x00000006ff0f7899 */ /* 0x000fe40008011404 */
[----:B------:R-:W-:Y:S02]  /*15a0*/  UIADD3 UR4, UPT, UPT, UR13, -0x1, URZ ;  /* 0xffffffff0d047890 */ /* 0x000fe4000fffe0ff */
[----:B------:R-:W-:Y:S02]  /*15b0*/  UISETP.LT.U32.AND UP0, UPT, UR15, 0xa, UPT ;  /* 0x0000000a0f00788c */ /* 0x000fe4000bf01070 */
[----:B------:R-:W-:Y:S02]  /*15c0*/  UISETP.GE.U32.AND UP1, UPT, UR4, -0x7f, UPT ;  /* 0xffffff810400788c */ /* 0x000fe4000bf26070 */
[----:B------:R-:W-:Y:S02]  /*15d0*/  USEL UR14, UR15, 0xa, UP0 ;  /* 0x0000000a0f0e7887 */ /* 0x000fe40008000000 */
[----:B------:R-:W-:-:S02]  /*15e0*/  UIADD3 UR13, UPT, UPT, UR13, 0x7e, URZ ;  /* 0x0000007e0d0d7890 */ /* 0x000fc4000fffe0ff */
[----:B------:R-:W-:Y:S02]  /*15f0*/  UIADD3 UR5, UPT, UPT, UR14, -0x1, URZ ;  /* 0xffffffff0e057890 */ /* 0x000fe4000fffe0ff */
[----:B------:R-:W-:-:S03]  /*1600*/  UIADD3 UR7, UPT, UPT, UR15, -UR14, URZ ;  /* 0x8000000e0f077290 */ /* 0x000fc6000fffe0ff */
[----:B------:R-:W-:-:S04]  /*1610*/  @UP1 UIADD3 UR5, UPT, UPT, UR14, URZ, URZ ;  /* 0x000000ff0e051290 */ /* 0x000fc8000fffe0ff */
[----:B--2---:R-:W-:-:S12]  /*1620*/  UIADD3 UR5, UPT, UPT, UR5, 0x1, URZ ;  /* 0x0000000105057890 */ /* 0x004fd8000fffe0ff */
.L_x_36:
[----:B------:R-:W-:Y:S01]  /*1630*/  UISETP.NE.AND UP0, UPT, UR37, URZ, UPT ;  /* 0x000000ff2500728c */ /* 0x000fe2000bf05270 */
[----:B------:R-:W1:Y:S08]  /*1640*/  S2UR UR37, SR_CgaCtaId ;  /* 0x00000000002579c3 */ /* 0x000e700000008800 */
[----:B------:R-:W-:Y:S05]  /*1650*/  BRA.U UP0, `(.L_x_19) ;  /* 0x0000000100347547 */ /* 0x000fea000b800000 */
[----:B------:R-:W2:Y:S01]  /*1660*/  S2R R2, SR_CgaCtaId ;  /* 0x0000000000027919 */ /* 0x000ea20000008800 */
[----:B------:R-:W-:-:S04]  /*1670*/  MOV R3, 0x400 ;  /* 0x0000040000037802 */ /* 0x000fc80000000f00 */
[----:B--2---:R-:W-:Y:S02]  /*1680*/  LEA R2, R2, R3, 0x18 ;  /* 0x0000000302027211 */ /* 0x004fe400078ec0ff */
[----:B------:R-:W-:-:S03]  /*1690*/  SHF.L.U32 R3, R11, 0x1f, RZ ;  /* 0x0000001f0b037819 */ /* 0x000fc600000006ff */
[----:B------:R-:W-:-:S04]  /*16a0*/  IMAD R2, R12, 0x8, R2 ;  /* 0x000000080c027824 */ /* 0x000fc800078e0202 */
[----:B------:R-:W2:Y:S02]  /*16b0*/  SYNCS.PHASECHK.TRANS64.TRYWAIT P0, [R2+URZ+0x160], R3 ;  /* 0x00016003020075a7 */ /* 0x000ea400080011ff */
[----:B--2---:R-:W-:Y:S05]  /*16c0*/  @!P0 BRA `(.L_x_20) ;  /* 0x0000007c00508947 */ /* 0x004fea0003800000 */
.L_x_132:
[----:B------:R-:W-:Y:S01]  /*16d0*/  VIADD R12, R12, 0x1 ;  /* 0x000000010c0c7836 */ /* 0x000fe20000000000 */
[----:B------:R2:W-:Y:S04]  /*16e0*/  SYNCS.ARRIVE.TRANS64.A1T0 RZ, [R2+URZ+0x150], RZ ;  /* 0x000150ff02ff79a7 */ /* 0x0005e800081000ff */
[----:B------:R-:W-:-:S04]  /*16f0*/  ISETP.NE.AND P0, PT, R12, 0x2, PT ;  /* 0x000000020c00780c */ /* 0x000fc80003f05270 */
[----:B------:R-:W-:Y:S02]  /*1700*/  SEL R12, R12, RZ, P0 ;  /* 0x000000ff0c0c7207 */ /* 0x000fe40000000000 */
[----:B--2---:R-:W-:-:S04]  /*1710*/  SEL R2, RZ, 0x1, P0 ;  /* 0x00000001ff027807 */ /* 0x004fc80000000000 */
[----:B------:R-:W-:-:S07]  /*1720*/  LOP3.LUT R11, R11, R2, RZ, 0x3c, !PT ;  /* 0x000000020b0b7212 */ /* 0x000fce00078e3cff */
.L_x_19:
[----:B------:R-:W-:Y:S01]  /*1730*/  UMOV UR4, 0x400 ;  /* 0x0000040000047882 */ /* 0x000fe20000000000 */
[----:B------:R-:W-:Y:S01]  /*1740*/  SHF.L.U32 R2, R17, 0x1f, RZ ;  /* 0x0000001f11027819 */ /* 0x000fe200000006ff */
[----:B-1----:R-:W-:Y:S01]  /*1750*/  ULEA UR4, UR37, UR4, 0x18 ;  /* 0x0000000425047291 */ /* 0x002fe2000f8ec0ff */
[----:B------:R-:W-:Y:S01]  /*1760*/  R2UR UR34, R15 ;  /* 0x000000000f2272ca */ /* 0x000fe200000e0000 */
[----:B------:R-:W-:Y:S01]  /*1770*/  UISETP.GE.U32.AND UP0, UPT, UR13, 0x7f, UPT ;  /* 0x0000007f0d00788c */ /* 0x000fe2000bf06070 */
[----:B------:R-:W-:Y:S01]  /*1780*/  R2UR UR18, R14 ;  /* 0x000000000e1272ca */ /* 0x000fe200000e0000 */
[----:B------:R-:W-:Y:S01]  /*1790*/  ULEA UR8, UR6, UR4, 0x3 ;  /* 0x0000000406087291 */ /* 0x000fe2000f8e18ff */
[----:B------:R-:W-:-:S08]  /*17a0*/  UMOV UR21, URZ ;  /* 0x000000ff00157c82 */ /* 0x000fd00008000000 */
[----:B------:R1:W2:Y:S01]  /*17b0*/  SYNCS.PHASECHK.TRANS64.TRYWAIT P0, [UR8+0x50], R2 ;  /* 0x00005002ff0075a7 */ /* 0x0002a20008001108 */
[----:B------:R-:W-:Y:S02]  /*17c0*/  USHF.L.U32 UR34, UR34, 0x6, URZ ;  /* 0x0000000622227899 */ /* 0x000fe400080006ff */
[----:B------:R-:W-:Y:S01]  /*17d0*/  USHF.L.U32 UR18, UR18, 0x8, URZ ;  /* 0x0000000812127899 */ /* 0x000fe200080006ff */
[----:B------:R-:W-:Y:S11]  /*17e0*/  BRA.U !UP0, `(.L_x_21) ;  /* 0x0000000108c07547 */ /* 0x000ff6000b800000 */
[----:B------:R-:W-:Y:S01]  /*17f0*/  UIADD3 UR10, UPT, UPT, UR18, 0x80, URZ ;  /* 0x00000080120a7890 */ /* 0x000fe2000fffe0ff */
[----:B------:R-:W-:Y:S01]  /*1800*/  UMOV UR24, URZ ;  /* 0x000000ff00187c82 */ /* 0x000fe20008000000 */
[----:B------:R-:W-:-:S10]  /*1810*/  UMOV UR25, UR6 ;  /* 0x0000000600197c82 */ /* 0x000fd40008000000 */
.L_x_26:
[----:B-1----:R-:W-:Y:S01]  /*1820*/  ULEA UR33, UR25, UR4, 0x3 ;  /* 0x0000000419217291 */ /* 0x002fe2000f8e18ff */
[----:B--2---:R-:W-:Y:S01]  /*1830*/  @!P5 MOV R3, 0x5000 ;  /* 0x000050000003d802 */ /* 0x004fe20000000f00 */
[----:B--2---:R-:W-:Y:S10]  /*1840*/  @P0 BRA `(.L_x_22) ;  /* 0x00000000000c0947 */ /* 0x004ff40003800000 */
[----:B------:R-:W-:-:S04]  /*1850*/  SHF.L.U32 R4, R17, 0x1f, RZ ;  /* 0x0000001f11047819 */ /* 0x000fc800000006ff */
[----:B------:R-:W2:Y:S02]  /*1860*/  SYNCS.PHASECHK.TRANS64.TRYWAIT P0, [UR33+0x50], R4 ;  /* 0x00005004ff0075a7 */ /* 0x000ea40008001121 */
[----:B--2---:R-:W-:Y:S05]  /*1870*/  @!P0 BRA `(.L_x_23) ;  /* 0x0000007800f88947 */ /* 0x004fea0003800000 */
.L_x_22:
[----:B------:R2:W-:Y:S01]  /*1880*/  @!P5 SYNCS.ARRIVE.TRANS64 RZ, [UR33], R3 ;  /* 0x00000003ffffd9a7 */ /* 0x0005e20008000021 */
[----:B------:R-:W-:Y:S04]  /*1890*/  BSSY.RECONVERGENT B0, `(.L_x_24) ;  /* 0x0000003000007945 */ /* 0x000fe80003800200 */
[----:B------:R-:W-:Y:S05]  /*18a0*/  @P4 BRA `(.L_x_25) ;  /* 0x0000000000044947 */ /* 0x000fea0003800000 */
[----:B------:R-:W-:Y:S05]  /*18b0*/  BPT.TRAP 0x1 ;  /* 0x000000040000795c */ /* 0x000fea0000300000 */
.L_x_25:
[----:B------:R-:W-:Y:S05]  /*18c0*/  BSYNC.RECONVERGENT B0 ;  /* 0x0000000000007941 */ /* 0x000fea0003800200 */
.L_x_24:
[----:B------:R-:W-:Y:S02]  /*18d0*/  UIADD3 UR6, UPT, UPT, UR25, 0x1, URZ ;  /* 0x0000000119067890 */ /* 0x000fe4000fffe0ff */
[----:B------:R-:W-:Y:S02]  /*18e0*/  ULEA UR32, UR25, UR4, 0xc ;  /* 0x0000000419207291 */ /* 0x000fe4000f8e60ff */
[----:B------:R-:W-:Y:S02]  /*18f0*/  UISETP.NE.AND UP0, UPT, UR6, 0xa, UPT ;  /* 0x0000000a0600788c */ /* 0x000fe4000bf05270 */
[----:B------:R-:W-:Y:S02]  /*1900*/  UIADD3 UR30, UP1, UPT, UR22, 0x80, URZ ;  /* 0x00000080161e7890 */ /* 0x000fe4000ff3e0ff */
[----:B------:R-:W-:Y:S02]  /*1910*/  USEL UR9, URZ, 0x1, UP0 ;  /* 0x00000001ff097887 */ /* 0x000fe40008000000 */
[----:B------:R-:W-:-:S02]  /*1920*/  USEL UR6, UR6, URZ, UP0 ;  /* 0x000000ff06067287 */ /* 0x000fc40008000000 */
[----:B------:R-:W-:Y:S02]  /*1930*/  UIADD3 UR28, UP0, UPT, UR22, 0x180, URZ ;  /* 0x00000180161c7890 */ /* 0x000fe4000ff1e0ff */
[----:B------:R-:W-:Y:S01]  /*1940*/  ULEA UR8, UR6, UR4, 0x3 ;  /* 0x0000000406087291 */ /* 0x000fe2000f8e18ff */
[----:B------:R-:W-:Y:S01]  /*1950*/  LOP3.LUT R17, R17, UR9, RZ, 0x3c, !PT ;  /* 0x0000000911117c12 */ /* 0x000fe2000f8e3cff */
[----:B------:R-:W-:Y:S02]  /*1960*/  USHF.L.U32 UR35, UR24, 0x6, URZ ;  /* 0x0000000618237899 */ /* 0x000fe400080006ff */
[----:B------:R-:W-:Y:S01]  /*1970*/  UIADD3.X UR31, UPT, UPT, URZ, UR23, URZ, UP1, !UPT ;  /* 0x00000017ff1f7290 */ /* 0x000fe20008ffe4ff */
[----:B-1----:R-:W-:Y:S01]  /*1980*/  SHF.L.U32 R2, R17, 0x1f, RZ ;  /* 0x0000001f11027819 */ /* 0x002fe200000006ff */
[----:B------:R-:W-:Y:S02]  /*1990*/  UIADD3 UR32, UPT, UPT, UR32, 0x6400, URZ ;  /* 0x0000640020207890 */ /* 0x000fe4000fffe0ff */
[----:B------:R-:W-:Y:S01]  /*19a0*/  UIADD3.X UR29, UPT, UPT, URZ, UR23, URZ, UP0, !UPT ;  /* 0x00000017ff1d7290 */ /* 0x000fe200087fe4ff */
[----:B------:R1:W1:Y:S01]  /*19b0*/  SYNCS.PHASECHK.TRANS64.TRYWAIT P0, [UR8+0x50], R2 ;  /* 0x00005002ff0075a7 */ /* 0x0002620008001108 */
[----:B------:R-:W-:Y:S01]  /*19c0*/  ULEA UR8, UR25, UR4, 0xe ;  /* 0x0000000419087291 */ /* 0x000fe2000f8e70ff */
[----:B------:R-:W-:Y:S01]  /*19d0*/  UMOV UR26, 0x0 ;  /* 0x00000000001a7882 */ /* 0x000fe20000000000 */
[----:B------:R-:W-:-:S02]  /*19e0*/  UMOV UR27, 0x10000000 ;  /* 0x10000000001b7882 */ /* 0x000fc40000000000 */
[----:B------:R-:W-:Y:S01]  /*19f0*/  UIADD3 UR16, UPT, UPT, UR8, 0x10400, URZ ;  /* 0x0001040008107890 */ /* 0x000fe2000fffe0ff */
[----:B------:R1:W-:Y:S01]  /*1a00*/  UTMALDG.3D [UR32], [UR30], desc[UR26] ;  /* 0x00001a201e0075b4 */ /* 0x0003e20008011000 */
[----:B------:R-:W-:Y:S01]  /*1a10*/  UIADD3 UR8, UPT, UPT, UR8, 0x12400, URZ ;  /* 0x0001240008087890 */ /* 0x000fe2000fffe0ff */
[----:B------:R-:W-:Y:S01]  /*1a20*/  UMOV UR17, UR33 ;  /* 0x0000002100117c82 */ /* 0x000fe20008000000 */
[----:B------:R-:W-:Y:S01]  /*1a30*/  UMOV UR20, UR36 ;  /* 0x0000002400147c82 */ /* 0x000fe20008000000 */
[----:B------:R-:W-:Y:S01]  /*1a40*/  UMOV UR19, UR35 ;  /* 0x0000002300137c82 */ /* 0x000fe20008000000 */
[----:B------:R-:W-:Y:S01]  /*1a50*/  UMOV UR12, UR36 ;  /* 0x00000024000c7c82 */ /* 0x000fe20008000000 */
[----:B------:R-:W-:Y:S01]  /*1a60*/  UMOV UR9, UR33 ;  /* 0x0000002100097c82 */ /* 0x000fe20008000000 */
[----:B------:R-:W-:Y:S01]  /*1a70*/  UMOV UR11, UR35 ;  /* 0x00000023000b7c82 */ /* 0x000fe20008000000 */
[----:B------:R1:W-:Y:S01]  /*1a80*/  UTMALDG.3D [UR16], [UR28], desc[UR26] ;  /* 0x00001a101c0075b4 */ /* 0x0003e20008011000 */
[----:B------:R-:W-:Y:S01]  /*1a90*/  UIADD3 UR24, UPT, UPT, UR24, 0x1, URZ ;  /* 0x0000000118187890 */ /* 0x000fe2000fffe0ff */
[----:B------:R-:W-:Y:S01]  /*1aa0*/  UMOV UR21, UR5 ;  /* 0x0000000500157c82 */ /* 0x000fe20008000000 */
[----:B------:R-:W-:-:S02]  /*1ab0*/  UMOV UR25, UR6 ;  /* 0x0000000600197c82 */ /* 0x000fc40008000000 */
[----:B------:R-:W-:Y:S01]  /*1ac0*/  UISETP.NE.AND UP0, UPT, UR24, UR5, UPT ;  /* 0x000000051800728c */ /* 0x000fe2000bf05270 */
[----:B------:R1:W-:Y:S08]  /*1ad0*/  UTMALDG.3D [UR8], [UR28], desc[UR26] ;  /* 0x00001a081c0075b4 */ /* 0x0003f00008011000 */
[----:B------:R-:W-:Y:S05]  /*1ae0*/  BRA.U UP0, `(.L_x_26) ;  /* 0xfffffffd004c7547 */ /* 0x000fea000b83ffff */
.L_x_21:
[----:B-1----:R-:W-:Y:S01]  /*1af0*/  ULEA UR8, UR6, UR4, 0x3 ;  /* 0x0000000406087291 */ /* 0x002fe2000f8e18ff */
[----:B------:R-:W-:Y:S01]  /*1b00*/  SHF.L.U32 R2, R17, 0x1f, RZ ;  /* 0x0000001f11027819 */ /* 0x000fe200000006ff */
[----:B------:R-:W-:Y:S01]  /*1b10*/  @!P1 SYNCS.ARRIVE.TRANS64.A1T0 RZ, [UR4+0xe8], RZ ;  /* 0x0000e8ffffff99a7 */ /* 0x000fe20008100004 */
[----:B------:R-:W-:-:S06]  /*1b20*/  UISETP.GT.AND UP0, UPT, UR15, UR14, UPT ;  /* 0x0000000e0f00728c */ /* 0x000fcc000bf04270 */
[----:B--2---:R1:W2:Y:S03]  /*1b30*/  SYNCS.PHASECHK.TRANS64.TRYWAIT P0, [UR8+0x50], R2 ;  /* 0x00005002ff0075a7 */ /* 0x0042a60008001108 */
[----:B------:R-:W-:Y:S05]  /*1b40*/  BRA.U !UP0, `(.L_x_27) ;  /* 0x0000000108c47547 */ /* 0x000fea000b800000 */
[----:B------:R-:W-:Y:S02]  /*1b50*/  UIADD3 UR29, UPT, UPT, UR7, UR21, URZ ;  /* 0x00000015071d7290 */ /* 0x000fe4000fffe0ff */
[----:B------:R-:W-:Y:S01]  /*1b60*/  UIADD3 UR10, UPT, UPT, UR18, 0x80, URZ ;  /* 0x00000080120a7890 */ /* 0x000fe2000fffe0ff */
[----:B------:R-:W-:-:S11]  /*1b70*/  UMOV UR35, UR6 ;  /* 0x0000000600237c82 */ /* 0x000fd60008000000 */
.L_x_32:
[----:B-1----:R-:W-:Y:S01]  /*1b80*/  ULEA UR25, UR35, UR4, 0x3 ;  /* 0x0000000423197291 */ /* 0x002fe2000f8e18ff */
[----:B--2---:R-:W-:Y:S01]  /*1b90*/  @!P5 MOV R3, 0x5000 ;  /* 0x000050000003d802 */ /* 0x004fe20000000f00 */
[----:B--2---:R-:W-:Y:S10]  /*1ba0*/  @P0 BRA `(.L_x_28) ;  /* 0x00000000000c0947 */ /* 0x004ff40003800000 */
[----:B------:R-:W-:-:S04]  /*1bb0*/  SHF.L.U32 R4, R17, 0x1f, RZ ;  /* 0x0000001f11047819 */ /* 0x000fc800000006ff */
[----:B------:R-:W2:Y:S02]  /*1bc0*/  SYNCS.PHASECHK.TRANS64.TRYWAIT P0, [UR25+0x50], R4 ;  /* 0x00005004ff0075a7 */ /* 0x000ea40008001119 */
[----:B--2---:R-:W-:Y:S05]  /*1bd0*/  @!P0 BRA `(.L_x_29) ;  /* 0x0000007800388947 */ /* 0x004fea0003800000 */
.L_x_28:
[----:B------:R2:W-:Y:S01]  /*1be0*/  @!P5 SYNCS.ARRIVE.TRANS64 RZ, [UR25], R3 ;  /* 0x00000003ffffd9a7 */ /* 0x0005e20008000019 */
[----:B------:R-:W-:Y:S04]  /*1bf0*/  BSSY.RECONVERGENT B0, `(.L_x_30) ;  /* 0x0000003000007945 */ /* 0x000fe80003800200 */
[----:B------:R-:W-:Y:S05]  /*1c00*/  @P4 BRA `(.L_x_31) ;  /* 0x0000000000044947 */ /* 0x000fea0003800000 */
[----:B------:R-:W-:Y:S05]  /*1c10*/  BPT.TRAP 0x1 ;  /* 0x000000040000795c */ /* 0x000fea0000300000 */
.L_x_31:
[----:B------:R-:W-:Y:S05]  /*1c20*/  BSYNC.RECONVERGENT B0 ;  /* 0x0000000000007941 */ /* 0x000fea0003800200 */
.L_x_30:
        /* <DEDUP_REMOVED lines=10> */
[----:B------:R-:W-:Y:S01]  /*1cd0*/  UIADD3 UR24, UPT, UPT, UR24, 0x6400, URZ ;  /* 0x0000640018187890 */ /* 0x000fe2000fffe0ff */
[----:B-1----:R-:W-:Y:S01]  /*1ce0*/  SHF.L.U32 R2, R17, 0x1f, RZ ;  /* 0x0000001f11027819 */ /* 0x002fe200000006ff */
[----:B------:R-:W-:Y:S02]  /*1cf0*/  UIADD3.X UR39, UPT, UPT, URZ, UR23, URZ, UP1, !UPT ;  /* 0x00000017ff277290 */ /* 0x000fe40008ffe4ff */
[----:B------:R-:W-:Y:S01]  /*1d00*/  UIADD3.X UR33, UPT, UPT, URZ, UR23, URZ, UP0, !UPT ;  /* 0x00000017ff217290 */ /* 0x000fe200087fe4ff */
[----:B------:R1:W1:Y:S01]  /*1d10*/  SYNCS.PHASECHK.TRANS64.TRYWAIT P0, [UR8+0x50], R2 ;  /* 0x00005002ff0075a7 */ /* 0x0002620008001108 */
[----:B------:R-:W-:Y:S01]  /*1d20*/  ULEA UR8, UR35, UR4, 0xe ;  /* 0x0000000423087291 */ /* 0x000fe2000f8e70ff */
[----:B------:R-:W-:Y:S01]  /*1d30*/  UMOV UR30, 0x0 ;  /* 0x00000000001e7882 */ /* 0x000fe20000000000 */
[----:B------:R-:W-:-:S02]  /*1d40*/  UMOV UR31, 0x10000000 ;  /* 0x10000000001f7882 */ /* 0x000fc40000000000 */
[----:B------:R-:W-:Y:S02]  /*1d50*/  UIADD3 UR16, UPT, UPT, UR8, 0x10400, URZ ;  /* 0x0001040008107890 */ /* 0x000fe4000fffe0ff */
[----:B------:R-:W-:Y:S01]  /*1d60*/  UIADD3 UR8, UPT, UPT, UR8, 0x12400, URZ ;  /* 0x0001240008087890 */ /* 0x000fe2000fffe0ff */
[----:B------:R-:W-:Y:S01]  /*1d70*/  UMOV UR26, UR34 ;  /* 0x00000022001a7c82 */ /* 0x000fe20008000000 */
[----:B------:R-:W-:Y:S01]  /*1d80*/  UMOV UR28, UR36 ;  /* 0x00000024001c7c82 */ /* 0x000fe20008000000 */
[----:B------:R-:W-:Y:S01]  /*1d90*/  UMOV UR17, UR25 ;  /* 0x0000001900117c82 */ /* 0x000fe20008000000 */
[----:B------:R-:W-:Y:S01]  /*1da0*/  UMOV UR20, UR36 ;  /* 0x0000002400147c82 */ /* 0x000fe20008000000 */
[----:B------:R-:W-:Y:S01]  /*1db0*/  UMOV UR19, UR27 ;  /* 0x0000001b00137c82 */ /* 0x000fe20008000000 */
[----:B------:R-:W-:Y:S01]  /*1dc0*/  UMOV UR12, UR36 ;  /* 0x00000024000c7c82 */ /* 0x000fe20008000000 */
[----:B------:R-:W-:Y:S01]  /*1dd0*/  UMOV UR9, UR25 ;  /* 0x0000001900097c82 */ /* 0x000fe20008000000 */
[----:B------:R1:W-:Y:S01]  /*1de0*/  UTMALDG.3D [UR24], [UR38], desc[UR30] ;  /* 0x00001e18260075b4 */ /* 0x0003e20008011000 */
[----:B------:R-:W-:Y:S01]  /*1df0*/  UMOV UR11, UR27 ;  /* 0x0000001b000b7c82 */ /* 0x000fe20008000000 */
[----:B------:R-:W-:Y:S01]  /*1e00*/  UIADD3 UR21, UPT, UPT, UR21, 0x1, URZ ;  /* 0x0000000115157890 */ /* 0x000fe2000fffe0ff */
[----:B------:R-:W-:-:S03]  /*1e10*/  UMOV UR35, UR6 ;  /* 0x0000000600237c82 */ /* 0x000fc60008000000 */
[----:B------:R-:W-:Y:S01]  /*1e20*/  UISETP.NE.AND UP0, UPT, UR21, UR29, UPT ;  /* 0x0000001d1500728c */ /* 0x000fe2000bf05270 */
[----:B------:R1:W-:Y:S01]  /*1e30*/  UTMALDG.3D [UR16], [UR32], desc[UR30] ;  /* 0x00001e10200075b4 */ /* 0x0003e20008011000 */
[----:B------:R1:W-:Y:S07]  /*1e40*/  UTMALDG.3D [UR8], [UR32], desc[UR30] ;  /* 0x00001e08200075b4 */ /* 0x0003ee0008011000 */
[----:B------:R-:W-:Y:S05]  /*1e50*/  BRA.U UP0, `(.L_x_32) ;  /* 0xfffffffd00487547 */ /* 0x000fea000b83ffff */
.L_x_27:
[C---:B-1----:R-:W-:Y:S01]  /*1e60*/  LEA R2, R16.reuse, UR4, 0x3 ;  /* 0x0000000410027c11 */ /* 0x042fe2000f8e18ff */
[----:B------:R-:W-:Y:S01]  /*1e70*/  NOP ;  /* 0x0000000000007918 */ /* 0x000fe20000000000 */
[----:B--2---:R-:W-:Y:S02]  /*1e80*/  SHF.L.U32 R3, R13, 0x1f, RZ ;  /* 0x0000001f0d037819 */ /* 0x004fe400000006ff */
[----:B------:R-:W-:Y:S02]  /*1e90*/  LEA R4, R16, UR4, 0x4 ;  /* 0x0000000410047c11 */ /* 0x000fe4000f8e20ff */
[----:B------:R-:W1:Y:S02]  /*1ea0*/  SYNCS.PHASECHK.TRANS64.TRYWAIT P0, [R2+URZ+0xf0], R3 ;  /* 0x0000f003020075a7 */ /* 0x000e6400080011ff */
[----:B-1----:R-:W-:Y:S05]  /*1eb0*/  @!P0 BRA `(.L_x_33) ;  /* 0x0000007400988947 */ /* 0x002fea0003800000 */
.L_x_135:
[----:B------:R-:W2:Y:S01]  /*1ec0*/  LDS.128 R4, [R4+0x180] ;  /* 0x0001800004047984 */ /* 0x000ea20000000c00 */
[----:B---3--:R-:W-:Y:S01]  /*1ed0*/  ISETP.GE.AND P0, PT, R40, 0x1, PT ;  /* 0x000000012800780c */ /* 0x008fe20003f06270 */
[----:B-1----:R-:W-:Y:S01]  /*1ee0*/  VIADD R2, R2, 0x100 ;  /* 0x0000010002027836 */ /* 0x002fe20000000000 */
[----:B------:R-:W-:Y:S01]  /*1ef0*/  @!PT LDS RZ, [RZ] ;  /* 0x00000000fffff984 */ /* 0x000fe20000000800 */
[----:B------:R-:W-:Y:S01]  /*1f00*/  @!PT LDS RZ, [RZ] ;  /* 0x00000000fffff984 */ /* 0x000fe20000000800 */
[----:B------:R-:W-:Y:S01]  /*1f10*/  @!PT LDS RZ, [RZ] ;  /* 0x00000000fffff984 */ /* 0x000fe20000000800 */
[----:B------:R-:W-:Y:S01]  /*1f20*/  @!PT LDS RZ, [RZ] ;  /* 0x00000000fffff984 */ /* 0x000fe20000000800 */
[----:B------:R1:W-:Y:S06]  /*1f30*/  MEMBAR.ALL.CTA ;  /* 0x0000000000007992 */ /* 0x0003ec0000008000 */
[----:B-1----:R-:W1:Y:S01]  /*1f40*/  FENCE.VIEW.ASYNC.S ;  /* 0x00000000000073c6 */ /* 0x002e620000000000 */
[----:B------:R-:W-:-:S04]  /*1f50*/  PRMT R2, RZ, 0x654, R2 ;  /* 0x00000654ff027816 */ /* 0x000fc80000000002 */
[----:B-1----:R1:W-:Y:S01]  /*1f60*/  SYNCS.ARRIVE.TRANS64.RED.A1T0 RZ, [R2+URZ], RZ ;  /* 0x000000ff02ff79a7 */ /* 0x0023e200081004ff */
[----:B--2---:R-:W-:-:S13]  /*1f70*/  LOP3.LUT P2, RZ, R6, 0x1, RZ, 0xc0, !PT ;  /* 0x0000000106ff7812 */ /* 0x004fda000784c0ff */
[----:B------:R-:W-:Y:S01]  /*1f80*/  @P2 SHF.R.U32.HI R3, RZ, 0x10, R5 ;  /* 0x00000010ff032819 */ /* 0x000fe20000011605 */
[----:B------:R-:W-:Y:S01]  /*1f90*/  VOTEU.ANY UP0, P2 ;  /* 0x0000000000ff7886 */ /* 0x000fe20001000100 */
[----:B------:R-:W-:Y:S02]  /*1fa0*/  @P2 MOV R10, R4 ;  /* 0x00000004000a2202 */ /* 0x000fe40000000f00 */
[----:B------:R-:W-:Y:S02]  /*1fb0*/  @P2 R2UR.BROADCAST UR8, R3 ;  /* 0x00000000030822ca */ /* 0x000fe400008e0000 */
[----:B------:R-:W-:-:S11]  /*1fc0*/  @P2 LOP3.LUT R9, R5, 0xffff, RZ, 0xc0, !PT ;  /* 0x0000ffff05092812 */ /* 0x000fd600078ec0ff */
[----:B------:R-:W-:Y:S01]  /*1fd0*/  @UP0 UMOV UR36, UR8 ;  /* 0x0000000800240c82 */ /* 0x000fe20008000000 */
[----:B-1----:R-:W-:Y:S05]  /*1fe0*/  @!P0 BRA `(.L_x_34) ;  /* 0x0000000000b88947 */ /* 0x002fea0003800000 */
[----:B------:R-:W4:Y:S01]  /*1ff0*/  LDC.64 R4, c[0x0][0xb18] ;  /* 0x0002c600ff047b82 */ /* 0x000f220000000a00 */
[----:B------:R-:W-:-:S07]  /*2000*/  ISETP.NE.AND P3, PT, R40, 0x1, PT ;  /* 0x000000012800780c */ /* 0x000fce0003f65270 */
[----:B------:R-:W1:Y:S08]  /*2010*/  LDC.64 R6, c[0x0][0xb10] ;  /* 0x0002c400ff067b82 */ /* 0x000e700000000a00 */
[----:B------:R-:W2:Y:S08]  /*2020*/  LDC R14, c[0x0][0xb20] ;  /* 0x0002c800ff0e7b82 */ /* 0x000eb00000000800 */
[----:B------:R-:W3:Y:S01]  /*2030*/  LDC R15, c[0x0][0xb0c] ;  /* 0x0002c300ff0f7b82 */ /* 0x000ee20000000800 */
[----:B----4-:R-:W-:Y:S01]  /*2040*/  IMAD.HI.U32 R19, R0, R5, RZ ;  /* 0x0000000500137227 */ /* 0x010fe200078e00ff */
[----:B------:R-:W-:-:S03]  /*2050*/  ISETP.NE.AND P0, PT, R4, 0x1, PT ;  /* 0x000000010400780c */ /* 0x000fc60003f05270 */
[----:B------:R-:W-:-:S03]  /*2060*/  IMAD.HI.U32 R5, R9, R5, RZ ;  /* 0x0000000509057227 */ /* 0x000fc600078e00ff */
[----:B------:R-:W4:Y:S01]  /*2070*/  LDC.64 R2, c[0x0][0xb28] ;  /* 0x0002ca00ff027b82 */ /* 0x000f220000000a00 */
[----:B-1----:R-:W-:-:S04]  /*2080*/  IMAD.HI.U32 R20, R8, R6, RZ ;  /* 0x0000000608147227 */ /* 0x002fc800078e00ff */
[----:B------:R-:W-:Y:S01]  /*2090*/  IMAD.HI.U32 R21, R10, R6, RZ ;  /* 0x000000060a157227 */ /* 0x000fe200078e00ff */
[----:B------:R-:W-:Y:S02]  /*20a0*/  SHF.R.U32.HI R20, RZ, R7, R20 ;  /* 0x00000007ff147219 */ /* 0x000fe40000011614 */
[-C--:B--2---:R-:W-:Y:S02]  /*20b0*/  SHF.R.U32.HI R19, RZ, R14.reuse, R19 ;  /* 0x0000000eff137219 */ /* 0x084fe40000011613 */
[----:B------:R-:W-:Y:S02]  /*20c0*/  SHF.R.U32.HI R5, RZ, R14, R5 ;  /* 0x0000000eff057219 */ /* 0x000fe40000011605 */
[----:B------:R-:W-:Y:S02]  /*20d0*/  SEL R19, R0, R19, !P0 ;  /* 0x0000001300137207 */ /* 0x000fe40004000000 */
[----:B------:R-:W-:Y:S02]  /*20e0*/  SHF.R.U32.HI R21, RZ, R7, R21 ;  /* 0x00000007ff157219 */ /* 0x000fe40000011615 */
[----:B---3--:R-:W-:-:S02]  /*20f0*/  ISETP.NE.AND P1, PT, R15, 0x1, PT ;  /* 0x000000010f00780c */ /* 0x008fc40003f25270 */
[----:B------:R-:W-:Y:S02]  /*2100*/  SEL R5, R9, R5, !P0 ;  /* 0x0000000509057207 */ /* 0x000fe40004000000 */
[----:B------:R-:W-:Y:S02]  /*2110*/  SEL R20, R8, R20, !P1 ;  /* 0x0000001408147207 */ /* 0x000fe40004800000 */
[----:B------:R-:W-:Y:S01]  /*2120*/  SEL R21, R10, R21, !P1 ;  /* 0x000000150a157207 */ /* 0x000fe20004800000 */
[----:B----4-:R-:W-:-:S04]  /*2130*/  IMAD.HI.U32 R18, R19, R2, RZ ;  /* 0x0000000213127227 */ /* 0x010fc800078e00ff */
        /* <DEDUP_REMOVED lines=10> */
[----:B------:R-:W-:-:S04]  /*21e0*/  @!P0 IMAD.HI.U32 R7, R21, R2, RZ ;  /* 0x0000000215078227 */ /* 0x000fc800078e00ff */
[----:B------:R-:W-:Y:S01]  /*21f0*/  IMAD.MOV R2, RZ, RZ, -R6 ;  /* 0x000000ffff027224 */ /* 0x000fe200078e0a06 */
[----:B------:R-:W-:Y:S02]  /*2200*/  @!P0 SHF.R.U32.HI R3, RZ, R3, R7 ;  /* 0x00000003ff038219 */ /* 0x000fe40000011607 */
[----:B------:R-:W-:Y:S01]  /*2210*/  IADD3 R7, PT, PT, -R5, RZ, RZ ;  /* 0x000000ff05077210 */ /* 0x000fe20007ffe1ff */
[----:B------:R-:W-:Y:S01]  /*2220*/  IMAD R2, R40, R2, R5 ;  /* 0x0000000228027224 */ /* 0x000fe200078e0205 */
        /* <DEDUP_REMOVED lines=10> */
.L_x_34:
[----:B------:R-:W1:Y:S02]  /*22d0*/  LDCU UR8, c[0x0][0xb30] ;  /* 0x00016600ff0877ac */ /* 0x000e640008000800 */
[----:B-1----:R-:W-:-:S09]  /*22e0*/  UISETP.NE.AND UP0, UPT, UR8, 0x1, UPT ;  /* 0x000000010800788c */ /* 0x002fd2000bf05270 */
[----:B------:R-:W-:Y:S05]  /*22f0*/  BRA.U UP0, `(.L_x_35) ;  /* 0x0000000100407547 */ /* 0x000fea000b800000 */
[----:B------:R-:W1:Y:S08]  /*2300*/  LDC.64 R4, c[0x0][0xb10] ;  /* 0x0002c400ff047b82 */ /* 0x000e700000000a00 */
[----:B------:R-:W2:Y:S08]  /*2310*/  LDC.64 R2, c[0x0][0xb18] ;  /* 0x0002c600ff027b82 */ /* 0x000eb00000000a00 */
[----:B------:R-:W3:Y:S08]  /*2320*/  LDC R6, c[0x0][0xb20] ;  /* 0x0002c800ff067b82 */ /* 0x000ef00000000800 */
[----:B------:R-:W4:Y:S01]  /*2330*/  LDC R7, c[0x0][0xb0c] ;  /* 0x0002c300ff077b82 */ /* 0x000f220000000800 */
[----:B-1----:R-:W-:-:S05]  /*2340*/  IMAD.HI.U32 R4, R10, R4, RZ ;  /* 0x000000040a047227 */ /* 0x002fca00078e00ff */
[----:B------:R-:W-:Y:S01]  /*2350*/  SHF.R.U32.HI R4, RZ, R5, R4 ;  /* 0x00000005ff047219 */ /* 0x000fe20000011604 */
[----:B--2---:R-:W-:Y:S01]  /*2360*/  IMAD.HI.U32 R3, R9, R3, RZ ;  /* 0x0000000309037227 */ /* 0x004fe200078e00ff */
[----:B------:R-:W-:-:S04]  /*2370*/  ISETP.NE.AND P0, PT, R2, 0x1, PT ;  /* 0x000000010200780c */ /* 0x000fc80003f05270 */
[----:B---3--:R-:W-:-:S04]  /*2380*/  SHF.R.U32.HI R3, RZ, R6, R3 ;  /* 0x00000006ff037219 */ /* 0x008fc80000011603 */
[----:B------:R-:W-:Y:S02]  /*2390*/  SEL R3, R9, R3, !P0 ;  /* 0x0000000309037207 */ /* 0x000fe40004000000 */
[----:B----4-:R-:W-:-:S04]  /*23a0*/  ISETP.NE.AND P1, PT, R7, 0x1, PT ;  /* 0x000000010700780c */ /* 0x010fc80003f25270 */
[----:B------:R-:W-:-:S05]  /*23b0*/  SEL R4, R10, R4, !P1 ;  /* 0x000000040a047207 */ /* 0x000fca0004800000 */
[----:B------:R-:W-:Y:S02]  /*23c0*/  IMAD.IADD R5, R3, 0x1, -R4 ;  /* 0x0000000103057824 */ /* 0x000fe400078e0a04 */
[----:B------:R-:W-:Y:S02]  /*23d0*/  IMAD.IADD R3, R4, 0x1, -R3 ;  /* 0x0000000104037824 */ /* 0x000fe400078e0a03 */
[----:B------:R-:W-:Y:S02]  /*23e0*/  IMAD R10, R5, R7, R10 ;  /* 0x00000007050a7224 */ /* 0x000fe400078e020a */
[----:B------:R-:W-:-:S07]  /*23f0*/  IMAD R9, R3, R2, R9 ;  /* 0x0000000203097224 */ /* 0x000fce00078e0209 */
.L_x_35:
[----:B------:R-:W-:Y:S01]  /*2400*/  VIADD R16, R16, 0x1 ;  /* 0x0000000110107836 */ /* 0x000fe20000000000 */
[----:B------:R-:W-:Y:S01]  /*2410*/  PLOP3.LUT P1, PT, PT, PT, PT, 0x80, 0x8 ;  /* 0x000000000008781c */ /* 0x000fe20003f2f070 */
[----:B------:R-:W-:Y:S02]  /*2420*/  IMAD.IADD R15, R10, 0x1, R95 ;  /* 0x000000010a0f7824 */ /* 0x000fe400078e025f */
[----:B------:R-:W-:Y:S01]  /*2430*/  IMAD.IADD R14, R9, 0x1, R94 ;  /* 0x00000001090e7824 */ /* 0x000fe200078e025e */
[----:B------:R-:W-:-:S04]  /*2440*/  ISETP.NE.AND P0, PT, R16, 0x2, PT ;  /* 0x000000021000780c */ /* 0x000fc80003f05270 */
[----:B------:R-:W-:Y:S02]  /*2450*/  SEL R2, RZ, 0x1, P0 ;  /* 0x00000001ff027807 */ /* 0x000fe40000000000 */
[----:B------:R-:W-:Y:S02]  /*2460*/  SEL R16, R16, RZ, P0 ;  /* 0x000000ff10107207 */ /* 0x000fe40000000000 */
[----:B------:R-:W-:Y:S01]  /*2470*/  LOP3.LUT R13, R13, R2, RZ, 0x3c, !PT ;  /* 0x000000020d0d7212 */ /* 0x000fe200078e3cff */
[----:B------:R-:W-:Y:S06]  /*2480*/  @P2 BRA `(.L_x_36) ;  /* 0xfffffff000682947 */ /* 0x000fec000383ffff */
[----:B------:R-:W-:Y:S01]  /*2490*/  UIADD3 UR4, UPT, UPT, UR4, 0x50, URZ ;  /* 0x0000005004047890 */ /* 0x000fe2000fffe0ff */
[----:B------:R-:W-:-:S03]  /*24a0*/  SHF.L.U32 R2, R17, 0x1f, RZ ;  /* 0x0000001f11027819 */ /* 0x000fc600000006ff */
[----:B------:R-:W-:-:S09]  /*24b0*/  ULEA UR5, UR6, UR4, 0x3 ;  /* 0x0000000406057291 */ /* 0x000fd2000f8e18ff */
[----:B------:R-:W1:Y:S02]  /*24c0*/  SYNCS.PHASECHK.TRANS64.TRYWAIT P0, [UR5], R2 ;  /* 0x00000002ff0075a7 */ /* 0x000e640008001105 */
[----:B-1----:R-:W-:Y:S05]  /*24d0*/  @!P0 BRA `(.L_x_37) ;  /* 0x0000007000248947 */ /* 0x002fea0003800000 */
.L_x_137:
[----:B------:R-:W-:-:S04]  /*24e0*/  UIADD3 UR6, UPT, UPT, UR6, 0x1, URZ ;  /* 0x0000000106067890 */ /* 0x000fc8000fffe0ff */
[----:B------:R-:W-:-:S04]  /*24f0*/  UISETP.NE.AND UP0, UPT, UR6, 0xa, UPT ;  /* 0x0000000a0600788c */ /* 0x000fc8000bf05270 */
[----:B------:R-:W-:Y:S02]  /*2500*/  USEL UR7, URZ, 0x1, UP0 ;  /* 0x00000001ff077887 */ /* 0x000fe40008000000 */
[----:B------:R-:W-:-:S04]  /*2510*/  USEL UR6, UR6, URZ, UP0 ;  /* 0x000000ff06067287 */ /* 0x000fc80008000000 */
[----:B------:R-:W-:Y:S01]  /*2520*/  ULEA UR5, UR6, UR4, 0x3 ;  /* 0x0000000406057291 */ /* 0x000fe2000f8e18ff */
[----:B-1----:R-:W-:-:S04]  /*2530*/  LOP3.LUT R2, R17, UR7, RZ, 0x3c, !PT ;  /* 0x0000000711027c12 */ /* 0x002fc8000f8e3cff */
[----:B------:R-:W-:-:S04]  /*2540*/  SHF.L.U32 R3, R2, 0x1f, RZ ;  /* 0x0000001f02037819 */ /* 0x000fc800000006ff */
[----:B------:R-:W1:Y:S02]  /*2550*/  SYNCS.PHASECHK.TRANS64.TRYWAIT P0, [UR5], R3 ;  /* 0x00000003ff0075a7 */ /* 0x000e640008001105 */
[----:B-1----:R-:W-:Y:S05]  /*2560*/  @!P0 BRA `(.L_x_38) ;  /* 0x0000007000188947 */ /* 0x002fea0003800000 */
.L_x_139:
[----:B------:R-:W-:-:S04]  /*2570*/  UIADD3 UR6, UPT, UPT, UR6, 0x1, URZ ;  /* 0x0000000106067890 */ /* 0x000fc8000fffe0ff */
[----:B------:R-:W-:-:S04]  /*2580*/  UISETP.NE.AND UP0, UPT, UR6, 0xa, UPT ;  /* 0x0000000a0600788c */ /* 0x000fc8000bf05270 */
[----:B------:R-:W-:Y:S02]  /*2590*/  USEL UR7, URZ, 0x1, UP0 ;  /* 0x00000001ff077887 */ /* 0x000fe40008000000 */
[----:B------:R-:W-:-:S04]  /*25a0*/  USEL UR6, UR6, URZ, UP0 ;  /* 0x000000ff06067287 */ /* 0x000fc80008000000 */
[----:B------:R-:W-:Y:S01]  /*25b0*/  ULEA UR5, UR6, UR4, 0x3 ;  /* 0x0000000406057291 */ /* 0x000fe2000f8e18ff */
[----:B------:R-:W-:-:S04]  /*25c0*/  LOP3.LUT R2, R2, UR7, RZ, 0x3c, !PT ;  /* 0x0000000702027c12 */ /* 0x000fc8000f8e3cff */
[----:B-1----:R-:W-:-:S04]  /*25d0*/  SHF.L.U32 R3, R2, 0x1f, RZ ;  /* 0x0000001f02037819 */ /* 0x002fc800000006ff */
[----:B------:R-:W1:Y:S02]  /*25e0*/  SYNCS.PHASECHK.TRANS64.TRYWAIT P0, [UR5], R3 ;  /* 0x00000003ff0075a7 */ /* 0x000e640008001105 */
[----:B-1----:R-:W-:Y:S05]  /*25f0*/  @!P0 BRA `(.L_x_39) ;  /* 0x00000070000c8947 */ /* 0x002fea0003800000 */
.L_x_141:
        /* <DEDUP_REMOVED lines=9> */
.L_x_143:
        /* <DEDUP_REMOVED lines=9> */
.L_x_145:
        /* <DEDUP_REMOVED lines=9> */
.L_x_147:
        /* <DEDUP_REMOVED lines=9> */
.L_x_149:
        /* <DEDUP_REMOVED lines=9> */
.L_x_151:
        /* <DEDUP_REMOVED lines=9> */
.L_x_153:
[----:B------:R-:W-:-:S04]  /*2960*/  UIADD3 UR6, UPT, UPT, UR6, 0x1, URZ ;  /* 0x0000000106067890 */ /* 0x000fc8000fffe0ff */
[----:B------:R-:W-:-:S04]  /*2970*/  UISETP.NE.AND UP0, UPT, UR6, 0xa, UPT ;  /* 0x0000000a0600788c */ /* 0x000fc8000bf05270 */
[----:B------:R-:W-:Y:S02]  /*2980*/  USEL UR5, URZ, 0x1, UP0 ;  /* 0x00000001ff057887 */ /* 0x000fe40008000000 */
[----:B------:R-:W-:-:S04]  /*2990*/  USEL UR6, UR6, URZ, UP0 ;  /* 0x000000ff06067287 */ /* 0x000fc80008000000 */
[----:B------:R-:W-:Y:S01]  /*29a0*/  ULEA UR6, UR6, UR4, 0x3 ;  /* 0x0000000406067291 */ /* 0x000fe2000f8e18ff */
[----:B------:R-:W-:-:S04]  /*29b0*/  LOP3.LUT R2, R2, UR5, RZ, 0x3c, !PT ;  /* 0x0000000502027c12 */ /* 0x000fc8000f8e3cff */
[----:B------:R-:W-:Y:S01]  /*29c0*/  SHF.L.U32 R2, R2, 0x1f, RZ ;  /* 0x0000001f02027819 */ /* 0x000fe200000006ff */
[----:B-1--4-:R-:W-:-:S07]  /*29d0*/  IMAD.U32 R0, RZ, RZ, UR6 ;  /* 0x00000006ff007e24 */ /* 0x012fce000f8e00ff */
.L_x_46:
[----:B-1----:R1:W2:Y:S02]  /*29e0*/  SYNCS.PHASECHK.TRANS64.TRYWAIT P0, [R0+URZ], R2 ;  /* 0x00000002000075a7 */ /* 0x0022a400080011ff */
[----:B--2---:R-:W-:Y:S05]  /*29f0*/  @!P0 NANOSLEEP.SYNCS 0x989680 ;  /* 0x009896800000895d */ /* 0x004fea0003900000 */
[----:B------:R-:W2:Y:S02]  /*2a00*/  @!P0 SYNCS.PHASECHK.TRANS64 P0, [R0+URZ], R2 ;  /* 0x00000002000085a7 */ /* 0x000ea400080010ff */
[----:B--2---:R-:W-:Y:S05]  /*2a10*/  @P0 EXIT ;  /* 0x000000000000094d */ /* 0x004fea0003800000 */
[----:B------:R-:W-:Y:S05]  /*2a20*/  BRA `(.L_x_46) ;  /* 0xfffffffc00ec7947 */ /* 0x000fea000383ffff */
.L_x_18:
[----:B------:R-:W-:-:S04]  /*2a30*/  UISETP.NE.AND UP1, UPT, UR37, URZ, UPT ;  /* 0x000000ff2500728c */ /* 0x000fc8000bf25270 */
[----:B------:R-:W-:-:S09]  /*2a40*/  UISETP.NE.OR UP1, UPT, UR8, 0x1, UP1 ;  /* 0x000000010800788c */ /* 0x000fd20008f25670 */
[----:B------:R-:W-:Y:S05]  /*2a50*/  BRA.U UP1, `(.L_x_47) ;  /* 0x0000000501487547 */ /* 0x000fea000b800000 */
[----:B------:R-:W-:Y:S01]  /*2a60*/  ISETP.NE.AND P2, PT, R2, RZ, PT ;  /* 0x000000ff0200720c */ /* 0x000fe20003f45270 */
[----:B------:R-:W-:Y:S01]  /*2a70*/  IMAD.MOV.U32 R12, RZ, RZ, 0x1 ;  /* 0x00000001ff0c7424 */ /* 0x000fe200078e00ff */
[----:B------:R-:W-:Y:S02]  /*2a80*/  CS2R R10, SRZ ;  /* 0x00000000000a7805 */ /* 0x000fe4000001ff00 */
[----:B------:R-:W-:Y:S01]  /*2a90*/  CS2R R8, SRZ ;  /* 0x0000000000087805 */ /* 0x000fe2000001ff00 */
[----:B------:R-:W-:Y:S01]  /*2aa0*/  UMOV UR4, 0x400 ;  /* 0x0000040000047882 */ /* 0x000fe20000000000 */
[----:B------:R-:W-:Y:S01]  /*2ab0*/  UMOV UR6, URZ ;  /* 0x000000ff00067c82 */ /* 0x000fe20008000000 */
[----:B------:R-:W-:-:S12]  /*2ac0*/  ULEA UR37, UR37, UR4, 0x18 ;  /* 0x0000000425257291 */ /* 0x000fd8000f8ec0ff */
.L_x_51:
[----:B------:R-:W-:Y:S02]  /*2ad0*/  LEA R0, R8, UR37, 0x3 ;  /* 0x0000002508007c11 */ /* 0x000fe4000f8e18ff */
[----:B------:R-:W-:-:S03]  /*2ae0*/  SHF.L.U32 R4, R9, 0x1f, RZ ;  /* 0x0000001f09047819 */ /* 0x000fc600000006ff */
[----:B------:R-:W-:Y:S01]  /*2af0*/  VIADD R5, R0, 0x160 ;  /* 0x0000016000057836 */ /* 0x000fe20000000000 */
[----:B------:R-:W1:Y:S02]  /*2b00*/  SYNCS.PHASECHK.TRANS64.TRYWAIT P0, [R0+URZ+0x150], R4 ;  /* 0x00015004000075a7 */ /* 0x000e6400080011ff */
[----:B-1----:R-:W-:Y:S05]  /*2b10*/  @!P0 BRA `(.L_x_48) ;  /* 0x0000006c006c8947 */ /* 0x002fea0003800000 */
.L_x_154:
[----:B------:R-:W-:Y:S01]  /*2b20*/  ULEA UR5, UR6, UR37, 0x3 ;  /* 0x0000002506057291 */ /* 0x000fe2000f8e18ff */
[----:B-1----:R-:W-:Y:S01]  /*2b30*/  PRMT R0, RZ, 0x654, R5 ;  /* 0x00000654ff007816 */ /* 0x002fe20000000005 */
[----:B------:R-:W-:Y:S01]  /*2b40*/  @!P2 IMAD.MOV.U32 R4, RZ, RZ, 0x10 ;  /* 0x00000010ff04a424 */ /* 0x000fe200078e00ff */
[----:B------:R-:W-:Y:S01]  /*2b50*/  SHF.L.U32 R5, R12, 0x1f, RZ ;  /* 0x0000001f0c057819 */ /* 0x000fe200000006ff */
[----:B------:R-:W-:Y:S01]  /*2b60*/  UIADD3 UR4, UPT, UPT, UR5, 0xf0, URZ ;  /* 0x000000f005047890 */ /* 0x000fe2000fffe0ff */
[----:B------:R1:W-:Y:S05]  /*2b70*/  SYNCS.ARRIVE.TRANS64.RED.A1T0 RZ, [R0+URZ], RZ ;  /* 0x000000ff00ff79a7 */ /* 0x0003ea00081004ff */
[----:B------:R-:W-:Y:S01]  /*2b80*/  IMAD.U32 R6, RZ, RZ, UR4 ;  /* 0x00000004ff067e24 */ /* 0x000fe2000f8e00ff */
[----:B------:R-:W2:Y:S04]  /*2b90*/  SYNCS.PHASECHK.TRANS64.TRYWAIT P0, [UR5+0x100], R5 ;  /* 0x00010005ff0075a7 */ /* 0x000ea80008001105 */
[----:B------:R-:W-:Y:S01]  /*2ba0*/  PRMT R6, R2, 0x654, R6 ;  /* 0x0000065402067816 */ /* 0x000fe20000000006 */
[----:B-12---:R-:W-:Y:S06]  /*2bb0*/  @!P0 BRA `(.L_x_49) ;  /* 0x0000006c00588947 */ /* 0x006fec0003800000 */
.L_x_156:
[----:B------:R-:W-:Y:S01]  /*2bc0*/  ULEA UR4, UR6, UR37, 0x4 ;  /* 0x0000002506047291 */ /* 0x000fe2000f8e20ff */
[----:B------:R-:W-:Y:S01]  /*2bd0*/  SEL R3, R6, R3, !P2 ;  /* 0x0000000306037207 */ /* 0x000fe20005000000 */
[----:B------:R-:W-:Y:S01]  /*2be0*/  UIADD3 UR5, UPT, UPT, UR5, 0xf0, URZ ;  /* 0x000000f005057890 */ /* 0x000fe2000fffe0ff */
[----:B-1----:R-:W-:Y:S01]  /*2bf0*/  LEA R0, R11, UR37, 0x3 ;  /* 0x000000250b007c11 */ /* 0x002fe2000f8e18ff */
[----:B------:R-:W-:Y:S01]  /*2c00*/  UIADD3 UR4, UPT, UPT, UR4, 0x180, URZ ;  /* 0x0000018004047890 */ /* 0x000fe2000fffe0ff */
[----:B------:R1:W-:Y:S01]  /*2c10*/  @!P2 SYNCS.ARRIVE.TRANS64.RED RZ, [R3+URZ], R4 ;  /* 0x0000000403ffa9a7 */ /* 0x0003e200080004ff */
[----:B------:R-:W-:Y:S01]  /*2c20*/  UIADD3 UR6, UPT, UPT, UR6, 0x1, URZ ;  /* 0x0000000106067890 */ /* 0x000fe2000fffe0ff */
[----:B------:R-:W-:-:S03]  /*2c30*/  VIADD R8, R8, 0x1 ;  /* 0x0000000108087836 */ /* 0x000fc60000000000 */
[----:B------:R-:W-:Y:S02]  /*2c40*/  UISETP.NE.AND UP0, UPT, UR6, 0x2, UPT ;  /* 0x000000020600788c */ /* 0x000fe4000bf05270 */
[----:B------:R-:W-:Y:S01]  /*2c50*/  ISETP.NE.AND P0, PT, R8, 0x2, PT ;  /* 0x000000020800780c */ /* 0x000fe20003f05270 */
[----:B------:R-:W-:Y:S06]  /*2c60*/  UGETNEXTWORKID.BROADCAST [UR4], [UR5] ;  /* 0x00000000040073ca */ /* 0x000fec0008000100 */
[----:B------:R-:W-:Y:S02]  /*2c70*/  USEL UR4, URZ, 0x1, UP0 ;  /* 0x00000001ff047887 */ /* 0x000fe40008000000 */
[----:B------:R-:W-:-:S04]  /*2c80*/  USEL UR6, UR6, URZ, UP0 ;  /* 0x000000ff06067287 */ /* 0x000fc80008000000 */
[----:B------:R-:W-:Y:S02]  /*2c90*/  LOP3.LUT R12, R12, UR4, RZ, 0x3c, !PT ;  /* 0x000000040c0c7c12 */ /* 0x000fe4000f8e3cff */
[----:B-1----:R-:W-:-:S04]  /*2ca0*/  SHF.L.U32 R4, R10, 0x1f, RZ ;  /* 0x0000001f0a047819 */ /* 0x002fc800000006ff */
[----:B------:R-:W1:Y:S02]  /*2cb0*/  SYNCS.PHASECHK.TRANS64.TRYWAIT P1, [R0+URZ+0xf0], R4 ;  /* 0x0000f004000075a7 */ /* 0x000e6400080211ff */
[----:B-1----:R-:W-:Y:S05]  /*2cc0*/  @!P1 BRA `(.L_x_50) ;  /* 0x0000006c002c9947 */ /* 0x002fea0003800000 */
.L_x_157:
[C---:B-1----:R-:W-:Y:S01]  /*2cd0*/  LEA R4, R11.reuse, UR37, 0x4 ;  /* 0x000000250b047c11 */ /* 0x042fe2000f8e20ff */
[----:B------:R-:W-:Y:S01]  /*2ce0*/  VIADD R0, R0, 0x100 ;  /* 0x0000010000007836 */ /* 0x000fe20000000000 */
[----:B------:R-:W-:Y:S01]  /*2cf0*/  SEL R8, R8, RZ, P0 ;  /* 0x000000ff08087207 */ /* 0x000fe20000000000 */
[----:B------:R-:W-:-:S03]  /*2d00*/  VIADD R11, R11, 0x1 ;  /* 0x000000010b0b7836 */ /* 0x000fc60000000000 */
[----:B------:R-:W1:Y:S01]  /*2d10*/  LDS.128 R4, [R4+0x180] ;  /* 0x0001800004047984 */ /* 0x000e620000000c00 */
[----:B------:R-:W-:Y:S02]  /*2d20*/  PRMT R0, RZ, 0x654, R0 ;  /* 0x00000654ff007816 */ /* 0x000fe40000000000 */
[C---:B------:R-:W-:Y:S01]  /*2d30*/  ISETP.NE.AND P1, PT, R11.reuse, 0x2, PT ;  /* 0x000000020b00780c */ /* 0x040fe20003f25270 */
[----:B------:R-:W-:Y:S01]  /*2d40*/  @!PT LDS RZ, [RZ] ;  /* 0x00000000fffff984 */ /* 0x000fe20000000800 */
[----:B------:R-:W-:Y:S01]  /*2d50*/  @!PT LDS RZ, [RZ] ;  /* 0x00000000fffff984 */ /* 0x000fe20000000800 */
[----:B------:R-:W-:Y:S01]  /*2d60*/  @!PT LDS RZ, [RZ] ;  /* 0x00000000fffff984 */ /* 0x000fe20000000800 */
[----:B------:R-:W-:Y:S01]  /*2d70*/  @!PT LDS RZ, [RZ] ;  /* 0x00000000fffff984 */ /* 0x000fe20000000800 */
[----:B------:R2:W-:Y:S06]  /*2d80*/  MEMBAR.ALL.CTA ;  /* 0x0000000000007992 */ /* 0x0005ec0000008000 */
[----:B--2---:R-:W2:Y:S01]  /*2d90*/  FENCE.VIEW.ASYNC.S ;  /* 0x00000000000073c6 */ /* 0x004ea20000000000 */
[----:B------:R-:W-:Y:S01]  /*2da0*/  SEL R11, R11, RZ, P1 ;  /* 0x000000ff0b0b7207 */ /* 0x000fe20000800000 */
[----:B--2---:R2:W-:Y:S01]  /*2db0*/  SYNCS.ARRIVE.TRANS64.RED.A1T0 RZ, [R0+URZ], RZ ;  /* 0x000000ff00ff79a7 */ /* 0x0045e200081004ff */
[----:B-1----:R-:W-:-:S02]  /*2dc0*/  LOP3.LUT P3, RZ, R6, 0x1, RZ, 0xc0, !PT ;  /* 0x0000000106ff7812 */ /* 0x002fc4000786c0ff */
[----:B------:R-:W-:-:S04]  /*2dd0*/  SEL R4, RZ, 0x1, P1 ;  /* 0x00000001ff047807 */ /* 0x000fc80000800000 */
[----:B------:R-:W-:Y:S02]  /*2de0*/  LOP3.LUT R10, R10, R4, RZ, 0x3c, !PT ;  /* 0x000000040a0a7212 */ /* 0x000fe400078e3cff */
[----:B--2---:R-:W-:-:S04]  /*2df0*/  SEL R0, RZ, 0x1, P0 ;  /* 0x00000001ff007807 */ /* 0x004fc80000000000 */
[----:B------:R-:W-:Y:S01]  /*2e00*/  LOP3.LUT R9, R9, R0, RZ, 0x3c, !PT ;  /* 0x0000000009097212 */ /* 0x000fe200078e3cff */
[----:B------:R-:W-:Y:S06]  /*2e10*/  @P3 BRA `(.L_x_51) ;  /* 0xfffffffc002c3947 */ /* 0x000fec000383ffff */
[----:B------:R-:W-:Y:S01]  /*2e20*/  ULEA UR5, UR6, UR37, 0x3 ;  /* 0x0000002506057291 */ /* 0x000fe2000f8e18ff */
[----:B------:R-:W-:-:S08]  /*2e30*/  SHF.L.U32 R2, R12, 0x1f, RZ ;  /* 0x0000001f0c027819 */ /* 0x000fd000000006ff */
[----:B------:R-:W1:Y:S02]  /*2e40*/  SYNCS.PHASECHK.TRANS64 P0, [UR5+0x100], R2 ;  /* 0x00010002ff0075a7 */ /* 0x000e640008001005 */
[----:B-1----:R-:W-:Y:S05]  /*2e50*/  @P0 BRA `(.L_x_52) ;  /* 0x0000000000080947 */ /* 0x002fea0003800000 */
[----:B------:R-:W1:Y:S02]  /*2e60*/  SYNCS.PHASECHK.TRANS64.TRYWAIT P0, [UR5+0x100], R2 ;  /* 0x00010002ff0075a7 */ /* 0x000e640008001105 */
[----:B-1----:R-:W-:Y:S05]  /*2e70*/  @!P0 BRA `(.L_x_53) ;  /* 0x0000006800d48947 */ /* 0x002fea0003800000 */
.L_x_52:
[----:B------:R-:W-:-:S04]  /*2e80*/  UIADD3 UR4, UPT, UPT, UR6, 0x1, URZ ;  /* 0x0000000106047890 */ /* 0x000fc8000fffe0ff */
[----:B------:R-:W-:-:S04]  /*2e90*/  UISETP.NE.AND UP0, UPT, UR4, 0x2, UPT ;  /* 0x000000020400788c */ /* 0x000fc8000bf05270 */
[----:B------:R-:W-:Y:S02]  /*2ea0*/  USEL UR7, URZ, 0x1, UP0 ;  /* 0x00000001ff077887 */ /* 0x000fe40008000000 */
[----:B------:R-:W-:-:S04]  /*2eb0*/  USEL UR4, UR4, URZ, UP0 ;  /* 0x000000ff04047287 */ /* 0x000fc80008000000 */
[----:B------:R-:W-:Y:S01]  /*2ec0*/  ULEA UR4, UR4, UR37, 0x3 ;  /* 0x0000002504047291 */ /* 0x000fe2000f8e18ff */
[----:B-1----:R-:W-:-:S04]  /*2ed0*/  LOP3.LUT R2, R12, UR7, RZ, 0x3c, !PT ;  /* 0x000000070c027c12 */ /* 0x002fc8000f8e3cff */
[----:B------:R-:W-:-:S04]  /*2ee0*/  SHF.L.U32 R0, R2, 0x1f, RZ ;  /* 0x0000001f02007819 */ /* 0x000fc800000006ff */
[----:B------:R-:W1:Y:S02]  /*2ef0*/  SYNCS.PHASECHK.TRANS64 P0, [UR4+0x100], R0 ;  /* 0x00010000ff0075a7 */ /* 0x000e640008001004 */
[----:B-1----:R-:W-:Y:S05]  /*2f00*/  @P0 EXIT ;  /* 0x000000000000094d */ /* 0x002fea0003800000 */
[----:B------:R-:W-:Y:S02]  /*2f10*/  SHF.L.U32 R2, R2, 0x1f, RZ ;  /* 0x0000001f02027819 */ /* 0x000fe400000006ff */
[----:B------:R-:W-:-:S07]  /*2f20*/  MOV R0, UR4 ;  /* 0x0000000400007c02 */ /* 0x000fce0008000f00 */
.L_x_54:
[----:B-1----:R1:W2:Y:S02]  /*2f30*/  SYNCS.PHASECHK.TRANS64.TRYWAIT P0, [R0+URZ+0x100], R2 ;  /* 0x00010002000075a7 */ /* 0x0022a400080011ff */
[----:B--2---:R-:W-:Y:S05]  /*2f40*/  @!P0 NANOSLEEP.SYNCS 0x989680 ;  /* 0x009896800000895d */ /* 0x004fea0003900000 */
[----:B------:R-:W2:Y:S02]  /*2f50*/  @!P0 SYNCS.PHASECHK.TRANS64 P0, [R0+URZ+0x100], R2 ;  /* 0x00010002000085a7 */ /* 0x000ea400080010ff */
[----:B--2---:R-:W-:Y:S05]  /*2f60*/  @P0 EXIT ;  /* 0x000000000000094d */ /* 0x004fea0003800000 */
[----:B------:R-:W-:Y:S05]  /*2f70*/  BRA `(.L_x_54) ;  /* 0xfffffffc00ec7947 */ /* 0x000fea000383ffff */
.L_x_47:
[----:B------:R-:W-:-:S09]  /*2f80*/  UISETP.NE.AND UP1, UPT, UR8, URZ, UPT ;  /* 0x000000ff0800728c */ /* 0x000fd2000bf25270 */
[----:B------:R-:W-:Y:S05]  /*2f90*/  BRA.U UP1, `(.L_x_55) ;  /* 0x0000000d01907547 */ /* 0x000fea000b800000 */
[----:B------:R-:W-:Y:S01]  /*2fa0*/  UMOV UR4, 0x40 ;  /* 0x0000004000047882 */ /* 0x000fe20000000000 */
[----:B------:R-:W-:Y:S01]  /*2fb0*/  NOP ;  /* 0x0000000000007918 */ /* 0x000fe20000000000 */
[----:B------:R-:W-:Y:S01]  /*2fc0*/  ULEA UR4, UR37, UR4, 0x18 ;  /* 0x0000000425047291 */ /* 0x000fe2000f8ec0ff */
[----:B------:R-:W-:Y:S02]  /*2fd0*/  UMOV UR5, 0x400 ;  /* 0x0000040000057882 */ /* 0x000fe40000000000 */
[----:B------:R-:W-:-:S06]  /*2fe0*/  ULEA UR37, UR37, UR5, 0x18 ;  /* 0x0000000525257291 */ /* 0x000fcc000f8ec0ff */
[----:B------:R-:W1:Y:S02]  /*2ff0*/  LDS.U8 R0, [UR4+0x1c] ;  /* 0x00001c04ff007984 */ /* 0x000e640008000000 */
[----:B-1----:R-:W-:-:S13]  /*3000*/  ISETP.NE.AND P0, PT, R0, RZ, PT ;  /* 0x000000ff0000720c */ /* 0x002fda0003f05270 */
[----:B------:R-:W-:Y:S05]  /*3010*/  @P0 BRA `(.L_x_56) ;  /* 0x0000000000580947 */ /* 0x000fea0003800000 */
[----:B------:R-:W-:-:S13]  /*3020*/  ELECT P0, URZ, PT ;  /* 0x0000000000ff782f */ /* 0x000fda0003800000 */
[----:B------:R-:W-:Y:S05]  /*3030*/  @!P0 BRA `(.L_x_57) ;  /* 0x0000000000608947 */ /* 0x000fea0003800000 */
[----:B------:R-:W-:Y:S01]  /*3040*/  UMOV UR5, 0x10 ;  /* 0x0000001000057882 */ /* 0x000fe20000000000 */
[----:B------:R-:W-:Y:S01]  /*3050*/  HFMA2 R0, -RZ, RZ, 0, 5.9604644775390625e-08 ;  /* 0x00000001ff007431 */ /* 0x000fe200000001ff */
[----:B------:R-:W-:-:S03]  /*3060*/  MOV R2, 0xffff ;  /* 0x0000ffff00027802 */ /* 0x000fc60000000f00 */
[----:B------:R-:W-:Y:S04]  /*3070*/  DEPBAR.LE SB1, 0x36 ;  /* 0x00009d800000791a */ /* 0x000fe80000000000 */
[----:B------:R-:W1:Y:S02]  /*3080*/  UTCATOMSWS.FIND_AND_SET.ALIGN UP0, UR5, UR5 ;  /* 0x00000005000575e3 */ /* 0x000e640008000800 */
[----:B-1----:R-:W-:Y:S01]  /*3090*/  MOV R3, UR5 ;  /* 0x0000000500037c02 */ /* 0x002fe20008000f00 */
[----:B------:R-:W-:Y:S06]  /*30a0*/  BRA.U UP0, `(.L_x_58) ;  /* 0x0000000100187547 */ /* 0x000fec000b800000 */
.L_x_59:
[----:B------:R-:W-:Y:S05]  /*30b0*/  NANOSLEEP 0x64 ;  /* 0x000000640000795d */ /* 0x000fea0003800000 */
[----:B------:R-:W-:-:S05]  /*30c0*/  UMOV UR5, 0x10 ;  /* 0x0000001000057882 */ /* 0x000fca0000000000 */
[----:B------:R-:W-:Y:S04]  /*30d0*/  DEPBAR.LE SB1, 0x36 ;  /* 0x00009d800000791a */ /* 0x000fe80000000000 */
[----:B------:R-:W1:Y:S02]  /*30e0*/  UTCATOMSWS.FIND_AND_SET.ALIGN UP0, UR5, UR5 ;  /* 0x00000005000575e3 */ /* 0x000e640008000800 */
[----:B-1----:R-:W-:Y:S01]  /*30f0*/  MOV R3, UR5 ;  /* 0x0000000500037c02 */ /* 0x002fe20008000f00 */
[----:B------:R-:W-:Y:S05]  /*3100*/  BRA.U !UP0, `(.L_x_59) ;  /* 0xfffffffd08e87547 */ /* 0x000fea000b83ffff */
.L_x_58:
[-C--:B------:R-:W-:Y:S02]  /*3110*/  SHF.L.U32 R2, R2, R3.reuse, RZ ;  /* 0x0000000302027219 */ /* 0x080fe400000006ff */
[----:B------:R-:W-:Y:S01]  /*3120*/  SHF.L.U32 R0, R0, R3, RZ ;  /* 0x0000000300007219 */ /* 0x000fe200000006ff */
[----:B------:R-:W-:Y:S02]  /*3130*/  IMAD.SHL.U32 R3, R3, 0x20, RZ ;  /* 0x0000002003037824 */ /* 0x000fe400078e00ff */
[----:B------:R1:W-:Y:S04]  /*3140*/  ATOMS.OR RZ, [UR4+0x14], R2 ;  /* 0x00001402ffff798c */ /* 0x0003e8000b000004 */
[----:B------:R1:W-:Y:S04]  /*3150*/  ATOMS.OR RZ, [UR4+0x18], R0 ;  /* 0x00001800ffff798c */ /* 0x0003e8000b000004 */
[----:B------:R1:W-:Y:S01]  /*3160*/  STS [UR37+0x1a0], R3 ;  /* 0x0001a003ff007988 */ /* 0x0003e20008000825 */
[----:B------:R-:W-:Y:S05]  /*3170*/  BRA `(.L_x_57) ;  /* 0x0000000000107947 */ /* 0x000fea0003800000 */
.L_x_56:
[----:B------:R-:W-:Y:S02]  /*3180*/  MOV R0, 0xffffffff ;  /* 0xffffffff00007802 */ /* 0x000fe40000000f00 */
[----:B------:R-:W-:-:S03]  /*3190*/  MOV R2, 0x31c0 ;  /* 0x000031c000027802 */ /* 0x000fc60000000f00 */
[----:B------:R1:W-:Y:S04]  /*31a0*/  STS [UR37+0x1a0], R0 ;  /* 0x0001a000ff007988 */ /* 0x0003e80008000825 */
[----:B-1-3-5:R-:W-:Y:S05]  /*31b0*/  CALL.REL.NOINC `($__internal_1_$__cuda_sm10x_tcgen05_guardrail_trap_phase_invalid_during_alloc) ;  /* 0x0000007000187944 */ /* 0x02afea0003c00000 */
.L_x_57:
[----:B------:R-:W-:Y:S05]  /*31c0*/  WARPSYNC.ALL ;  /* 0x0000000000007948 */ /* 0x000fea0003800000 */
[----:B------:R-:W2:Y:S01]  /*31d0*/  S2UR UR6, SR_CgaCtaId ;  /* 0x00000000000679c3 */ /* 0x000ea20000008800 */
[----:B------:R-:W-:Y:S01]  /*31e0*/  UMOV UR4, 0x400 ;  /* 0x0000040000047882 */ /* 0x000fe20000000000 */
[----:B------:R-:W-:-:S06]  /*31f0*/  NOP ;  /* 0x0000000000007918 */ /* 0x000fcc0000000000 */
[----:B------:R-:W-:Y:S06]  /*3200*/  BAR.ARV 0x6, 0xa0 ;  /* 0x0182800000007b1d */ /* 0x000fec0000002000 */
[----:B------:R-:W4:Y:S01]  /*3210*/  LDCU UR7, c[0x0][0x38c] ;  /* 0x00007180ff0777ac */ /* 0x000f220008000800 */
[----:B------:R-:W-:Y:S01]  /*3220*/  IMAD.MOV.U32 R11, RZ, RZ, 0x1 ;  /* 0x00000001ff0b7424 */ /* 0x000fe200078e00ff */
[----:B------:R-:W-:Y:S01]  /*3230*/  CS2R R8, SRZ ;  /* 0x0000000000087805 */ /* 0x000fe2000001ff00 */
[----:B------:R-:W-:Y:S01]  /*3240*/  IMAD.MOV.U32 R10, RZ, RZ, RZ ;  /* 0x000000ffff0a7224 */ /* 0x000fe200078e00ff */
[----:B------:R-:W-:Y:S01]  /*3250*/  UMOV UR17, URZ ;  /* 0x000000ff00117c82 */ /* 0x000fe20008000000 */
[----:B------:R-:W-:Y:S01]  /*3260*/  UMOV UR16, URZ ;  /* 0x000000ff00107c82 */ /* 0x000fe20008000000 */
[----:B------:R-:W-:Y:S01]  /*3270*/  UMOV UR22, 0x0 ;  /* 0x0000000000167882 */ /* 0x000fe20000000000 */
[----:B------:R-:W-:Y:S01]  /*3280*/  UMOV UR23, 0x4418410 ;  /* 0x0441841000177882 */ /* 0x000fe20000000000 */
[----:B------:R-:W-:Y:S01]  /*3290*/  UMOV UR20, 0x0 ;  /* 0x0000000000147882 */ /* 0x000fe20000000000 */
[----:B------:R-:W-:Y:S01]  /*32a0*/  UMOV UR21, 0x4418410 ;  /* 0x0441841000157882 */ /* 0x000fe20000000000 */
[----:B--2---:R-:W-:Y:S01]  /*32b0*/  ULEA UR6, UR6, UR4, 0x18 ;  /* 0x0000000406067291 */ /* 0x004fe2000f8ec0ff */
[----:B------:R-:W2:Y:S03]  /*32c0*/  LDCU UR4, c[0x0][0x38c] ;  /* 0x00007180ff0477ac */ /* 0x000ea60008000800 */
[----:B------:R-:W-:-:S02]  /*32d0*/  UIADD3 UR11, UPT, UPT, UR6, 0x10400, URZ ;  /* 0x00010400060b7890 */ /* 0x000fc4000fffe0ff */
[----:B----4-:R-:W-:-:S03]  /*32e0*/  UIADD3 UR7, UPT, UPT, UR7, 0x3f, URZ ;  /* 0x0000003f07077890 */ /* 0x010fc6000fffe0ff */
[----:B-1----:R-:W1:Y:S01]  /*32f0*/  LDS R0, [UR6+0x1a0] ;  /* 0x0001a006ff007984 */ /* 0x002e620008000800 */
[----:B------:R-:W-:Y:S02]  /*3300*/  UIADD3 UR18, UPT, UPT, UR6, 0x6400, URZ ;  /* 0x0000640006127890 */ /* 0x000fe4000fffe0ff */
[----:B------:R-:W-:Y:S02]  /*3310*/  USHF.R.S32.HI UR5, URZ, 0x1f, UR7 ;  /* 0x0000001fff057899 */ /* 0x000fe40008011407 */
[----:B------:R-:W-:Y:S02]  /*3320*/  USHF.R.U32.HI UR11, URZ, 0x4, UR11 ;  /* 0x00000004ff0b7899 */ /* 0x000fe4000801160b */
[----:B------:R-:W-:Y:S02]  /*3330*/  ULEA.HI UR5, UR5, UR7, URZ, 0x6 ;  /* 0x0000000705057291 */ /* 0x000fe4000f8f30ff */
[----:B------:R-:W-:Y:S02]  /*3340*/  USHF.R.U32.HI UR18, URZ, 0x4, UR18 ;  /* 0x00000004ff127899 */ /* 0x000fe40008011612 */
[----:B------:R-:W-:-:S02]  /*3350*/  USHF.R.S32.HI UR5, URZ, 0x6, UR5 ;  /* 0x00000006ff057899 */ /* 0x000fc40008011405 */
[----:B------:R-:W-:Y:S02]  /*3360*/  ULOP3.LUT UR11, UR11, 0x3fff, URZ, 0xc0, !UPT ;  /* 0x00003fff0b0b7892 */ /* 0x000fe4000f8ec0ff */
[----:B------:R-:W-:Y:S02]  /*3370*/  UISETP.LT.AND UP0, UPT, UR5, 0x1, UPT ;  /* 0x000000010500788c */ /* 0x000fe4000bf01270 */
[----:B------:R-:W-:Y:S02]  /*3380*/  ULOP3.LUT UR18, UR18, 0x3fff, URZ, 0xc0, !UPT ;  /* 0x00003fff12127892 */ /* 0x000fe4000f8ec0ff */
[----:B------:R-:W-:Y:S02]  /*3390*/  USEL UR10, UR5, 0x1, !UP0 ;  /* 0x00000001050a7887 */ /* 0x000fe4000c000000 */
[----:B------:R-:W-:Y:S02]  /*33a0*/  ULOP3.LUT UR11, UR11, 0x2000000, URZ, 0xfc, !UPT ;  /* 0x020000000b0b7892 */ /* 0x000fe4000f8efcff */
[----:B------:R-:W-:-:S02]  /*33b0*/  UIADD3 UR10, UPT, UPT, -UR10, URZ, URZ ;  /* 0x000000ff0a0a7290 */ /* 0x000fc4000fffe1ff */
[----:B--2---:R-:W-:Y:S01]  /*33c0*/  UISETP.GE.AND UP3, UPT, UR4, 0x1, UPT ;  /* 0x000000010400788c */ /* 0x004fe2000bf66270 */
[----:B-1----:R-:W-:-:S15]  /*33d0*/  R2UR UR19, R0 ;  /* 0x00000000001372ca */ /* 0x002fde00000e0000 */
.L_x_66:
[----:B------:R-:W-:Y:S02]  /*33e0*/  LEA R0, R10, UR6, 0x3 ;  /* 0x000000060a007c11 */ /* 0x000fe4000f8e18ff */
[----:B------:R-:W-:Y:S02]  /*33f0*/  SHF.L.U32 R2, R9, 0x1f, RZ ;  /* 0x0000001f09027819 */ /* 0x000fe400000006ff */
[----:B------:R-:W-:Y:S01]  /*3400*/  PLOP3.LUT P0, PT, PT, PT, UP3, 0x80, 0x8 ;  /* 0x000000000008781c */ /* 0x000fe20003f0f038 */
[----:B------:R-:W-:Y:S01]  /*3410*/  VIADD R3, R0, 0x100 ;  /* 0x0000010000037836 */ /* 0x000fe20000000000 */
[----:B-1----:R-:W1:Y:S02]  /*3420*/  SYNCS.PHASECHK.TRANS64.TRYWAIT P1, [R0+URZ+0xf0], R2 ;  /* 0x0000f002000075a7 */ /* 0x002e6400080211ff */
[----:B-1--4-:R-:W-:Y:S09]  /*3430*/  @!P1 BRA `(.L_x_60) ;  /* 0x00000064007c9947 */ /* 0x012ff20003800000 */
.L_x_159:
[----:B------:R-:W-:Y:S01]  /*3440*/  LEA R4, R10, UR6, 0x4 ;  /* 0x000000060a047c11 */ /* 0x000fe2000f8e20ff */
[----:B------:R-:W-:Y:S01]  /*3450*/  @UP3 ULEA UR4, UR16, UR6, 0x3 ;  /* 0x0000000610043291 */ /* 0x000fe2000f8e18ff */
[----:B------:R-:W-:Y:S01]  /*3460*/  PLOP3.LUT P2, PT, PT, PT, PT, 0x80, 0x8 ;  /* 0x000000000008781c */ /* 0x000fe20003f4f070 */
[----:B------:R-:W-:Y:S01]  /*3470*/  ULEA UR8, UR17, UR6, 0x3 ;  /* 0x0000000611087291 */ /* 0x000fe2000f8e18ff */
[----:B------:R-:W-:Y:S02]  /*3480*/  PRMT R3, RZ, 0x654, R3 ;  /* 0x00000654ff037816 */ /* 0x000fe40000000003 */
[----:B------:R-:W2:Y:S01]  /*3490*/  LDS.128 R4, [R4+0x180] ;  /* 0x0001800004047984 */ /* 0x000ea20000000c00 */
[----:B-1----:R-:W-:Y:S02]  /*34a0*/  @P0 SHF.L.U32 R2, R8, 0x1f, RZ ;  /* 0x0000001f08020819 */ /* 0x002fe400000006ff */
[----:B------:R-:W-:Y:S01]  /*34b0*/  SHF.L.U32 R0, R11, 0x1f, RZ ;  /* 0x0000001f0b007819 */ /* 0x000fe200000006ff */
[----:B------:R-:W-:Y:S01]  /*34c0*/  @!PT LDS RZ, [RZ] ;  /* 0x00000000fffff984 */ /* 0x000fe20000000800 */
[----:B------:R-:W-:Y:S01]  /*34d0*/  @!PT LDS RZ, [RZ] ;  /* 0x00000000fffff984 */ /* 0x000fe20000000800 */
[----:B------:R-:W-:Y:S01]  /*34e0*/  @!PT LDS RZ, [RZ] ;  /* 0x00000000fffff984 */ /* 0x000fe20000000800 */
[----:B------:R-:W-:Y:S01]  /*34f0*/  @!PT LDS RZ, [RZ] ;  /* 0x00000000fffff984 */ /* 0x000fe20000000800 */
[----:B------:R1:W-:Y:S06]  /*3500*/  MEMBAR.ALL.CTA ;  /* 0x0000000000007992 */ /* 0x0003ec0000008000 */
[----:B-1----:R-:W1:Y:S02]  /*3510*/  FENCE.VIEW.ASYNC.S ;  /* 0x00000000000073c6 */ /* 0x002e640000000000 */
[----:B-1----:R1:W-:Y:S01]  /*3520*/  SYNCS.ARRIVE.TRANS64.RED.A1T0 RZ, [R3+URZ], RZ ;  /* 0x000000ff03ff79a7 */ /* 0x0023e200081004ff */
[----:B------:R1:W4:Y:S01]  /*3530*/  @P0 SYNCS.PHASECHK.TRANS64.TRYWAIT P2, [UR4], R2 ;  /* 0x00000002ff0005a7 */ /* 0x0003220008041104 */
[----:B------:R-:W-:Y:S01]  /*3540*/  ULEA.HI UR4, UR17, UR17, URZ, 0x1 ;  /* 0x0000001111047291 */ /* 0x000fe2000f8f08ff */
[----:B--2---:R-:W-:-:S03]  /*3550*/  LOP3.LUT P1, RZ, R6, 0x1, RZ, 0xc0, !PT ;  /* 0x0000000106ff7812 */ /* 0x004fc6000782c0ff */
[----:B------:R-:W-:Y:S02]  /*3560*/  USHF.L.U32 UR9, UR4, 0x7, URZ ;  /* 0x0000000704097899 */ /* 0x000fe400080006ff */
[----:B------:R-:W-:Y:S02]  /*3570*/  ULOP3.LUT UR4, UR4, 0xffe, URZ, 0xc0, !UPT ;  /* 0x00000ffe04047892 */ /* 0x000fe4000f8ec0ff */
[----:B------:R-:W-:Y:S02]  /*3580*/  ULOP3.LUT UR9, UR9, 0xffffff00, URZ, 0xc0, !UPT ;  /* 0xffffff0009097892 */ /* 0x000fe4000f8ec0ff */
[----:B------:R-:W-:Y:S02]  /*3590*/  UIADD3 UR4, UPT, UPT, -UR4, UR17, URZ ;  /* 0x0000001104047290 */ /* 0x000fe4000fffe1ff */
[----:B------:R-:W-:Y:S01]  /*35a0*/  UIADD3 UR9, UPT, UPT, UR19, UR9, URZ ;  /* 0x0000000913097290 */ /* 0x000fe2000fffe0ff */
[----:B------:R-:W2:Y:S03]  /*35b0*/  SYNCS.PHASECHK.TRANS64.TRYWAIT P0, [UR8+0x130], R0 ;  /* 0x00013000ff0075a7 */ /* 0x000ea60008001108 */
[----:B------:R-:W-:Y:S01]  /*35c0*/  ULEA UR9, UR4, UR9, 0x14 ;  /* 0x0000000904097291 */ /* 0x000fe2000f8ea0ff */
[----:B-12-4-:R-:W-:Y:S11]  /*35d0*/  @!P0 BRA `(.L_x_61) ;  /* 0x0000006400288947 */ /* 0x016ff60003800000 */
.L_x_161:
[----:B------:R-:W-:Y:S01]  /*35e0*/  IADD3 R10, PT, PT, R10, 0x1, RZ ;  /* 0x000000010a0a7810 */ /* 0x000fe20007ffe0ff */
[----:B------:R-:W-:Y:S06]  /*35f0*/  BRA.U !UP3, `(.L_x_62) ;  /* 0x000000010b987547 */ /* 0x000fec000b800000 */
[----:B------:R-:W-:Y:S01]  /*3600*/  UPLOP3.LUT UP4, UPT, UPT, UPT, UPT, 0x40, 0x4 ;  /* 0x000000000004789c */ /* 0x000fe20003f8e870 */
[----:B------:R-:W-:Y:S01]  /*3610*/  UMOV UR15, UR10 ;  /* 0x0000000a000f7c82 */ /* 0x000fe20008000000 */
[----:B------:R-:W-:Y:S01]  /*3620*/  UMOV UR14, UR5 ;  /* 0x00000005000e7c82 */ /* 0x000fe20008000000 */
[----:B------:R-:W-:-:S08]  /*3630*/  UMOV UR13, UR16 ;  /* 0x00000010000d7c82 */ /* 0x000fd00008000000 */
.L_x_65:
[----:B------:R-:W-:Y:S02]  /*3640*/  UIADD3 UR15, UPT, UPT, UR15, 0x1, URZ ;  /* 0x000000010f0f7890 */ /* 0x000fe4000fffe0ff */
[----:B--2---:R-:W-:Y:S02]  /*3650*/  ULEA UR7, UR13, UR6, 0x3 ;  /* 0x000000060d077291 */ /* 0x004fe4000f8e18ff */
[----:B------:R-:W-:Y:S01]  /*3660*/  UISETP.NE.AND UP0, UPT, UR15, URZ, UPT ;  /* 0x000000ff0f00728c */ /* 0x000fe2000bf05270 */
[----:B----4-:R-:W-:Y:S10]  /*3670*/  @P2 BRA `(.L_x_63) ;  /* 0x00000000000c2947 */ /* 0x010ff40003800000 */
[----:B-1----:R-:W-:Y:S04]  /*3680*/  SHF.L.U32 R2, R8, 0x1f, RZ ;  /* 0x0000001f08027819 */ /* 0x002fe800000006ff */
[----:B------:R-:W1:Y:S02]  /*3690*/  SYNCS.PHASECHK.TRANS64.TRYWAIT P0, [UR7], R2 ;  /* 0x00000002ff0075a7 */ /* 0x000e640008001107 */
[----:B-1----:R-:W-:Y:S05]  /*36a0*/  @!P0 BRA `(.L_x_64) ;  /* 0x00000064000c8947 */ /* 0x002fea0003800000 */
.L_x_63:
[----:B------:R-:W-:Y:S01]  /*36b0*/  UISETP.NE.AND UP1, UPT, UR14, 0x1, UPT ;  /* 0x000000010e00788c */ /* 0x000fe2000bf25270 */
[----:B------:R-:W-:Y:S01]  /*36c0*/  PLOP3.LUT P2, PT, PT, PT, PT, 0x80, 0x8 ;  /* 0x000000000008781c */ /* 0x000fe20003f4f070 */
[----:B------:R-:W-:Y:S02]  /*36d0*/  UIADD3 UR16, UPT, UPT, UR13, 0x1, URZ ;  /* 0x000000010d107890 */ /* 0x000fe4000fffe0ff */
[----:B------:R-:W-:Y:S02]  /*36e0*/  ULEA UR24, UR13, UR18, 0x8 ;  /* 0x000000120d187291 */ /* 0x000fe4000f8e40ff */
[----:B------:R-:W-:Y:S01]  /*36f0*/  UISETP.NE.AND UP2, UPT, UR16, 0xa, UPT ;  /* 0x0000000a1000788c */ /* 0x000fe2000bf45270 */
[----:B------:R-:W-:Y:S01]  /*3700*/  PLOP3.LUT P0, PT, PT, PT, UP1, 0x80, 0x8 ;  /* 0x000000000008781c */ /* 0x000fe20003f0f018 */
[----:B------:R-:W-:Y:S02]  /*3710*/  ULEA UR26, UR13, UR11, 0xa ;  /* 0x0000000b0d1a7291 */ /* 0x000fe4000f8e50ff */
[----:B------:R-:W-:Y:S02]  /*3720*/  USEL UR12, URZ, 0x1, UP2 ;  /* 0x00000001ff0c7887 */ /* 0x000fe40009000000 */
[----:B------:R-:W-:Y:S02]  /*3730*/  USEL UR16, UR16, URZ, UP2 ;  /* 0x000000ff10107287 */ /* 0x000fe40009000000 */
[----:B------:R-:W-:Y:S02]  /*3740*/  UIADD3 UR30, UPT, UPT, UR24, 0x80, URZ ;  /* 0x00000080181e7890 */ /* 0x000fe4000fffe0ff */
[----:B------:R-:W-:Y:S01]  /*3750*/  @UP1 ULEA UR4, UR16, UR6, 0x3 ;  /* 0x0000000610041291 */ /* 0x000fe2000f8e18ff */
[----:B------:R-:W-:Y:S01]  /*3760*/  LOP3.LUT R8, R8, UR12, RZ, 0x3c, !PT ;  /* 0x0000000c08087c12 */ /* 0x000fe2000f8e3cff */
[----:B------:R-:W-:Y:S02]  /*3770*/  UIADD3 UR28, UPT, UPT, UR26, 0x100, URZ ;  /* 0x000001001a1c7890 */ /* 0x000fe4000fffe0ff */
[----:B------:R-:W-:Y:S01]  /*3780*/  UIADD3 UR7, UPT, UPT, UR7, 0x50, URZ ;  /* 0x0000005007077890 */ /* 0x000fe2000fffe0ff */
[----:B-1----:R-:W-:Y:S01]  /*3790*/  @P0 SHF.L.U32 R0, R8, 0x1f, RZ ;  /* 0x0000001f08000819 */ /* 0x002fe200000006ff */
[----:B------:R-:W-:Y:S01]  /*37a0*/  UMOV UR25, 0x80004020 ;  /* 0x8000402000197882 */ /* 0x000fe20000000000 */
[----:B------:R-:W-:Y:S01]  /*37b0*/  UMOV UR27, 0x40004040 ;  /* 0x40004040001b7882 */ /* 0x000fe20000000000 */
[----:B------:R-:W-:Y:S01]  /*37c0*/  UMOV UR31, 0x80004020 ;  /* 0x80004020001f7882 */ /* 0x000fe20000000000 */
[----:B------:R2:W4:Y:S01]  /*37d0*/  @P0 SYNCS.PHASECHK.TRANS64.TRYWAIT P2, [UR4], R0 ;  /* 0x00000000ff0005a7 */ /* 0x0005220008041104 */
[----:B------:R-:W-:Y:S01]  /*37e0*/  UIADD3 UR14, UPT, UPT, UR14, -0x1, URZ ;  /* 0xffffffff0e0e7890 */ /* 0x000fe2000fffe0ff */
[----:B------:R2:W-:Y:S01]  /*37f0*/  UTCQMMA gdesc[UR24], gdesc[UR26], tmem[UR9], tmem[UR22], idesc[UR23], UP4 ;  /* 0x00ff161a180075ea */ /* 0x0005e2000a000309 */
[----:B------:R-:W-:Y:S01]  /*3800*/  UPLOP3.LUT UP4, UPT, UPT, UPT, UPT, 0x80, 0x8 ;  /* 0x000000000008789c */ /* 0x000fe20003f8f070 */
[----:B------:R-:W-:Y:S01]  /*3810*/  UMOV UR29, 0x40004040 ;  /* 0x40004040001d7882 */ /* 0x000fe20000000000 */
[----:B------:R-:W-:Y:S01]  /*3820*/  UMOV UR13, UR16 ;  /* 0x00000010000d7c82 */ /* 0x000fe20008000000 */
[----:B------:R2:W-:Y:S01]  /*3830*/  UTCQMMA gdesc[UR30], gdesc[UR28], tmem[UR9], tmem[UR20], idesc[UR21], UPT ;  /* 0x00ff141c1e0075ea */ /* 0x0005e2000b800309 */
[----:B------:R2:W-:Y:S01]  /*3840*/  UTCBAR [UR7], URZ ;  /* 0x000000ff070073e9 */ /* 0x0005e200080000ff */
[----:B------:R-:W-:Y:S06]  /*3850*/  BRA.U UP0, `(.L_x_65) ;  /* 0xfffffffd00787547 */ /* 0x000fec000b83ffff */
.L_x_62:
[----:B------:R-:W-:Y:S01]  /*3860*/  UIADD3 UR17, UPT, UPT, UR17, 0x1, URZ ;  /* 0x0000000111117890 */ /* 0x000fe2000fffe0ff */
[C---:B------:R-:W-:Y:S01]  /*3870*/  ISETP.NE.AND P0, PT, R10.reuse, 0x2, PT ;  /* 0x000000020a00780c */ /* 0x040fe20003f05270 */
[----:B------:R-:W-:Y:S02]  /*3880*/  UIADD3 UR8, UPT, UPT, UR8, 0x110, URZ ;  /* 0x0000011008087890 */ /* 0x000fe4000fffe0ff */
[----:B------:R-:W-:Y:S01]  /*3890*/  UISETP.NE.AND UP0, UPT, UR17, 0x4, UPT ;  /* 0x000000041100788c */ /* 0x000fe2000bf05270 */
[----:B-12---:R-:W-:Y:S02]  /*38a0*/  SEL R0, RZ, 0x1, P0 ;  /* 0x00000001ff007807 */ /* 0x006fe40000000000 */
[----:B------:R-:W-:Y:S01]  /*38b0*/  SEL R10, R10, RZ, P0 ;  /* 0x000000ff0a0a7207 */ /* 0x000fe20000000000 */
[----:B------:R-:W-:Y:S01]  /*38c0*/  USEL UR4, URZ, 0x1, UP0 ;  /* 0x00000001ff047887 */ /* 0x000fe20008000000 */
[----:B------:R-:W-:Y:S01]  /*38d0*/  LOP3.LUT R9, R9, R0, RZ, 0x3c, !PT ;  /* 0x0000000009097212 */ /* 0x000fe200078e3cff */
[----:B------:R-:W-:Y:S01]  /*38e0*/  USEL UR17, UR17, URZ, UP0 ;  /* 0x000000ff11117287 */ /* 0x000fe20008000000 */
[----:B------:R1:W-:Y:S03]  /*38f0*/  UTCBAR [UR8], URZ ;  /* 0x000000ff080073e9 */ /* 0x0003e600080000ff */
[----:B------:R-:W-:Y:S01]  /*3900*/  LOP3.LUT R11, R11, UR4, RZ, 0x3c, !PT ;  /* 0x000000040b0b7c12 */ /* 0x000fe2000f8e3cff */
[----:B------:R-:W-:Y:S07]  /*3910*/  @P1 BRA `(.L_x_66) ;  /* 0xfffffff800b01947 */ /* 0x000fee000383ffff */
[----:B------:R-:W2:Y:S01]  /*3920*/  S2UR UR4, SR_CgaCtaId ;  /* 0x00000000000479c3 */ /* 0x000ea20000008800 */
[----:B------:R-:W-:Y:S01]  /*3930*/  ELECT P0, URZ, PT ;  /* 0x0000000000ff782f */ /* 0x000fe20003800000 */
[----:B------:R-:W-:Y:S01]  /*3940*/  IMAD.MOV.U32 R0, RZ, RZ, 0x1 ;  /* 0x00000001ff007424 */ /* 0x000fe200078e00ff */
[----:B------:R-:W-:Y:S01]  /*3950*/  UIADD3 UR6, UPT, UPT, UR6, 0x130, URZ ;  /* 0x0000013006067890 */ /* 0x000fe2000fffe0ff */
[----:B------:R-:W-:Y:S01]  /*3960*/  SHF.L.U32 R2, R11, 0x1f, RZ ;  /* 0x0000001f0b027819 */ /* 0x000fe200000006ff */
[----:B------:R-:W-:-:S03]  /*3970*/  UMOV UR5, 0x40 ;  /* 0x0000004000057882 */ /* 0x000fc60000000000 */
[----:B------:R-:W-:Y:S01]  /*3980*/  UVIRTCOUNT.DEALLOC.SMPOOL 0x80 ;  /* 0x000000800000784c */ /* 0x000fe20000000000 */
[----:B--2---:R-:W-:Y:S02]  /*3990*/  ULEA UR4, UR4, UR5, 0x18 ;  /* 0x0000000504047291 */ /* 0x004fe4000f8ec0ff */
[----:B------:R-:W-:-:S07]  /*39a0*/  ULEA UR5, UR17, UR6, 0x3 ;  /* 0x0000000611057291 */ /* 0x000fce000f8e18ff */
[----:B------:R2:W-:Y:S02]  /*39b0*/  @P0 STS.U8 [UR4+0x1c], R0 ;  /* 0x00001c00ff000988 */ /* 0x0005e40008000004 */
[----:B------:R-:W3:Y:S02]  /*39c0*/  SYNCS.PHASECHK.TRANS64.TRYWAIT P0, [UR5], R2 ;  /* 0x00000002ff0075a7 */ /* 0x000ee40008001105 */
[----:B--23--:R-:W-:Y:S05]  /*39d0*/  @!P0 BRA `(.L_x_67) ;  /* 0x0000006000588947 */ /* 0x00cfea0003800000 */
.L_x_164:
[----:B------:R-:W-:-:S04]  /*39e0*/  UIADD3 UR7, UPT, UPT, UR17, 0x1, URZ ;  /* 0x0000000111077890 */ /* 0x000fc8000fffe0ff */
[----:B------:R-:W-:-:S04]  /*39f0*/  UISETP.NE.AND UP0, UPT, UR7, 0x4, UPT ;  /* 0x000000040700788c */ /* 0x000fc8000bf05270 */
[----:B-1----:R-:W-:Y:S02]  /*3a00*/  USEL UR8, URZ, 0x1, UP0 ;  /* 0x00000001ff087887 */ /* 0x002fe40008000000 */
[----:B------:R-:W-:-:S04]  /*3a10*/  USEL UR7, UR7, URZ, UP0 ;  /* 0x000000ff07077287 */ /* 0x000fc80008000000 */
[----:B------:R-:W-:Y:S01]  /*3a20*/  ULEA UR5, UR7, UR6, 0x3 ;  /* 0x0000000607057291 */ /* 0x000fe2000f8e18ff */
[----:B--2---:R-:W-:-:S04]  /*3a30*/  LOP3.LUT R2, R11, UR8, RZ, 0x3c, !PT ;  /* 0x000000080b027c12 */ /* 0x004fc8000f8e3cff */
[----:B------:R-:W-:-:S04]  /*3a40*/  SHF.L.U32 R3, R2, 0x1f, RZ ;  /* 0x0000001f02037819 */ /* 0x000fc800000006ff */
[----:B------:R-:W1:Y:S02]  /*3a50*/  SYNCS.PHASECHK.TRANS64.TRYWAIT P0, [UR5], R3 ;  /* 0x00000003ff0075a7 */ /* 0x000e640008001105 */
[----:B-1----:R-:W-:Y:S05]  /*3a60*/  @!P0 BRA `(.L_x_68) ;  /* 0x00000060004c8947 */ /* 0x002fea0003800000 */
.L_x_166:
        /* <DEDUP_REMOVED lines=9> */
.L_x_168:
[----:B------:R-:W-:-:S04]  /*3b00*/  UIADD3 UR7, UPT, UPT, UR7, 0x1, URZ ;  /* 0x0000000107077890 */ /* 0x000fc8000fffe0ff */
[----:B------:R-:W-:-:S04]  /*3b10*/  UISETP.NE.AND UP0, UPT, UR7, 0x4, UPT ;  /* 0x000000040700788c */ /* 0x000fc8000bf05270 */
[----:B------:R-:W-:Y:S02]  /*3b20*/  USEL UR5, URZ, 0x1, UP0 ;  /* 0x00000001ff057887 */ /* 0x000fe40008000000 */
[----:B------:R-:W-:-:S04]  /*3b30*/  USEL UR7, UR7, URZ, UP0 ;  /* 0x000000ff07077287 */ /* 0x000fc80008000000 */
[----:B------:R-:W-:Y:S01]  /*3b40*/  ULEA UR7, UR7, UR6, 0x3 ;  /* 0x0000000607077291 */ /* 0x000fe2000f8e18ff */
[----:B------:R-:W-:-:S04]  /*3b50*/  LOP3.LUT R2, R2, UR5, RZ, 0x3c, !PT ;  /* 0x0000000502027c12 */ /* 0x000fc8000f8e3cff */
[----:B------:R-:W-:-:S04]  /*3b60*/  SHF.L.U32 R2, R2, 0x1f, RZ ;  /* 0x0000001f02027819 */ /* 0x000fc800000006ff */
[----:B------:R-:W2:Y:S02]  /*3b70*/  SYNCS.PHASECHK.TRANS64.TRYWAIT P0, [UR7], R2 ;  /* 0x00000002ff0075a7 */ /* 0x000ea40008001107 */
[----:B--2---:R-:W-:Y:S05]  /*3b80*/  @!P0 BRA `(.L_x_70) ;  /* 0x0000006000348947 */ /* 0x004fea0003800000 */
.L_x_170:
[----:B------:R-:W-:Y:S01]  /*3b90*/  NOP ;  /* 0x0000000000007918 */ /* 0x000fe20000000000 */
[----:B-1----:R-:W1:Y:S01]  /*3ba0*/  LDS R0, [UR4+0x14] ;  /* 0x00001404ff007984 */ /* 0x002e620008000800 */
[----:B------:R-:W-:Y:S01]  /*3bb0*/  ULOP3.LUT UR6, UR19, 0xffff, URZ, 0xc0, !UPT ;  /* 0x0000ffff13067892 */ /* 0x000fe2000f8ec0ff */
[----:B------:R-:W-:Y:S01]  /*3bc0*/  UMOV UR8, 0xffff ;  /* 0x0000ffff00087882 */ /* 0x000fe20000000000 */
[----:B------:R-:W-:Y:S02]  /*3bd0*/  UMOV UR5, 0x1 ;  /* 0x0000000100057882 */ /* 0x000fe40000000000 */
[----:B------:R-:W-:-:S04]  /*3be0*/  USHF.R.U32.HI UR6, URZ, 0x5, UR6 ;  /* 0x00000005ff067899 */ /* 0x000fc80008011606 */
[----:B------:R-:W-:Y:S02]  /*3bf0*/  USHF.L.U32 UR8, UR8, UR6, URZ ;  /* 0x0000000608087299 */ /* 0x000fe400080006ff */
[----:B------:R-:W-:-:S04]  /*3c00*/  USHF.L.U32 UR5, UR5, UR6, URZ ;  /* 0x0000000605057299 */ /* 0x000fc800080006ff */
[----:B-1----:R-:W-:-:S04]  /*3c10*/  LOP3.LUT R0, R0, UR8, RZ, 0xc0, !PT ;  /* 0x0000000800007c12 */ /* 0x002fc8000f8ec0ff */
[----:B------:R-:W-:-:S13]  /*3c20*/  ISETP.NE.AND P0, PT, R0, UR8, PT ;  /* 0x0000000800007c0c */ /* 0x000fda000bf05270 */
[----:B------:R-:W-:Y:S05]  /*3c30*/  @P0 BRA `(.L_x_71) ;  /* 0x0000000000580947 */ /* 0x000fea0003800000 */
[----:B------:R-:W1:Y:S02]  /*3c40*/  LDS R0, [UR4+0x18] ;  /* 0x00001804ff007984 */ /* 0x000e640008000800 */
[----:B-1----:R-:W-:-:S04]  /*3c50*/  LOP3.LUT R0, R0, UR5, RZ, 0xc0, !PT ;  /* 0x0000000500007c12 */ /* 0x002fc8000f8ec0ff */
[----:B------:R-:W-:-:S13]  /*3c60*/  ISETP.NE.AND P0, PT, R0, UR5, PT ;  /* 0x0000000500007c0c */ /* 0x000fda000bf05270 */
[----:B------:R-:W-:Y:S05]  /*3c70*/  @P0 BRA `(.L_x_72) ;  /* 0x00000000003c0947 */ /* 0x000fea0003800000 */
[----:B------:R-:W1:Y:S01]  /*3c80*/  S2R R2, SR_LANEID ;  /* 0x0000000000027919 */ /* 0x000e620000000000 */
[----:B------:R-:W-:Y:S01]  /*3c90*/  ULOP3.LUT UR8, URZ, UR8, URZ, 0x33, !UPT ;  /* 0x00000008ff087292 */ /* 0x000fe2000f8e33ff */
[----:B------:R-:W-:Y:S02]  /*3ca0*/  VOTEU.ANY UR7, UPT, PT ;  /* 0x0000000000077886 */ /* 0x000fe400038e0100 */
[----:B------:R-:W-:-:S03]  /*3cb0*/  UFLO.U32 UR7, UR7 ;  /* 0x00000007000772bd */ /* 0x000fc600080e0000 */
[----:B------:R-:W-:-:S04]  /*3cc0*/  IMAD.U32 R0, RZ, RZ, UR8 ;  /* 0x00000008ff007e24 */ /* 0x000fc8000f8e00ff */
[----:B------:R2:W3:Y:S02]  /*3cd0*/  REDUX UR6, R0 ;  /* 0x00000000000673c4 */ /* 0x0004e40000000000 */
[----:B------:R1:W-:Y:S02]  /*3ce0*/  UTCATOMSWS.AND URZ, UR8 ;  /* 0x0000000800ff79e3 */ /* 0x0003e40008000000 */
[----:B-1----:R-:W-:Y:S02]  /*3cf0*/  ISETP.EQ.U32.AND P0, PT, R2, UR7, PT ;  /* 0x0000000702007c0c */ /* 0x002fe4000bf02070 */
[----:B--2---:R-:W-:Y:S02]  /*3d00*/  LOP3.LUT R0, RZ, UR5, RZ, 0x33, !PT ;  /* 0x00000005ff007c12 */ /* 0x004fe4000f8e33ff */
[----:B---3--:R-:W-:Y:S02]  /*3d10*/  MOV R2, UR6 ;  /* 0x0000000600027c02 */ /* 0x008fe40008000f00 */
[----:B------:R-:W1:Y:S07]  /*3d20*/  REDUX UR5, R0 ;  /* 0x00000000000573c4 */ /* 0x000e6e0000000000 */
[----:B------:R2:W-:Y:S01]  /*3d30*/  @P0 ATOMS.AND RZ, [UR4+0x14], R2 ;  /* 0x00001402ffff098c */ /* 0x0005e2000a800004 */
[----:B-1----:R-:W-:-:S05]  /*3d40*/  IMAD.U32 R0, RZ, RZ, UR5 ;  /* 0x00000005ff007e24 */ /* 0x002fca000f8e00ff */
[----:B------:R2:W-:Y:S01]  /*3d50*/  @P0 ATOMS.AND RZ, [UR4+0x18], R0 ;  /* 0x00001800ffff098c */ /* 0x0005e2000a800004 */
[----:B------:R-:W-:Y:S05]  /*3d60*/  BRA `(.L_x_73) ;  /* 0x0000000000147947 */ /* 0x000fea0003800000 */
.L_x_72:
[----:B------:R-:W-:Y:S02]  /*3d70*/  MOV R2, 0x3d90 ;  /* 0x00003d9000027802 */ /* 0x000fe40000000f00 */
[----:B----45:R-:W-:Y:S05]  /*3d80*/  CALL.REL.NOINC `($__internal_0_$__cuda_sm10x_tcgen05_guardrail_trap_col_being_dealloced_not_returned_by_alloc) ;  /* 0x0000006400187944 */ /* 0x030fea0003c00000 */
[----:B------:R-:W-:Y:S05]  /*3d90*/  BRA `(.L_x_73) ;  /* 0x0000000000087947 */ /* 0x000fea0003800000 */
.L_x_71:
[----:B------:R-:W-:Y:S02]  /*3da0*/  MOV R2, 0x3dc0 ;  /* 0x00003dc000027802 */ /* 0x000fe40000000f00 */
[----:B----45:R-:W-:Y:S05]  /*3db0*/  CALL.REL.NOINC `($__internal_2_$__cuda_sm10x_tcgen05_guardrail_trap_unallocated_columns_being_dealloced) ;  /* 0x0000006400247944 */ /* 0x030fea0003c00000 */
.L_x_73:
[----:B------:R-:W-:Y:S01]  /*3dc0*/  NOP ;  /* 0x0000000000007918 */ /* 0x000fe20000000000 */
[----:B------:R-:W-:Y:S05]  /*3dd0*/  EXIT ;  /* 0x000000000000794d */ /* 0x000fea0003800000 */
.L_x_55:
[----:B------:R-:W-:-:S09]  /*3de0*/  UISETP.NE.OR UP2, UPT, UR8, 0x3, !UP2 ;  /* 0x000000030800788c */ /* 0x000fd2000d745670 */
[----:B------:R-:W-:Y:S05]  /*3df0*/  BRA.U UP2, `(.L_x_74) ;  /* 0x0000001102087547 */ /* 0x000fea000b800000 */
[----:B------:R-:W1:Y:S01]  /*3e00*/  LDC R0, c[0x0][0xb30] ;  /* 0x0002cc00ff007b82 */ /* 0x000e620000000800 */
[----:B------:R-:W2:Y:S01]  /*3e10*/  LDCU.64 UR8, c[0x0][0x888] ;  /* 0x00011100ff0877ac */ /* 0x000ea20008000a00 */
[----:B------:R-:W-:Y:S02]  /*3e20*/  HFMA2 R27, -RZ, RZ, 0, 0 ;  /* 0x00000000ff1b7431 */ /* 0x000fe400000001ff */
[----:B------:R-:W-:Y:S01]  /*3e30*/  IMAD.MOV.U32 R29, RZ, RZ, 0x1 ;  /* 0x00000001ff1d7424 */ /* 0x000fe200078e00ff */
[----:B------:R-:W-:Y:S01]  /*3e40*/  MOV R25, 0x1000 ;  /* 0x0000100000197802 */ /* 0x000fe20000000f00 */
[----:B------:R-:W4:Y:S01]  /*3e50*/  LDCU.64 UR4, c[0x0][0x890] ;  /* 0x00011200ff0477ac */ /* 0x000f220008000a00 */
[----:B------:R-:W-:Y:S01]  /*3e60*/  IMAD.MOV.U32 R28, RZ, RZ, RZ ;  /* 0x000000ffff1c7224 */ /* 0x000fe200078e00ff */
[----:B------:R-:W3:Y:S01]  /*3e70*/  LDC R24, c[0x0][0x370] ;  /* 0x0000dc00ff187b82 */ /* 0x000ee20000000800 */
[----:B------:R-:W-:Y:S01]  /*3e80*/  UMOV UR7, 0x400 ;  /* 0x0000040000077882 */ /* 0x000fe20000000000 */
[----:B------:R-:W-:-:S02]  /*3e90*/  UPLOP3.LUT UP1, UPT, UPT, UPT, UPT, 0x40, 0x4 ;  /* 0x000000000004789c */ /* 0x000fc40003f2e870 */
[----:B------:R-:W-:-:S04]  /*3ea0*/  ULEA UR7, UR37, UR7, 0x18 ;  /* 0x0000000725077291 */ /* 0x000fc8000f8ec0ff */
[----:B------:R-:W3:Y:S01]  /*3eb0*/  LDC R3, c[0x0][0xb0c] ;  /* 0x0002c300ff037b82 */ /* 0x000ee20000000800 */
[----:B------:R-:W-:Y:S02]  /*3ec0*/  UIADD3 UR13, UPT, UPT, UR7, 0xb8, URZ ;  /* 0x000000b8070d7890 */ /* 0x000fe4000fffe0ff */
[----:B--2---:R-:W-:Y:S02]  /*3ed0*/  UISETP.NE.U32.AND UP2, UPT, UR8, URZ, UPT ;  /* 0x000000ff0800728c */ /* 0x004fe4000bf45070 */
[----:B------:R-:W-:Y:S02]  /*3ee0*/  UIADD3 UR33, UPT, UPT, UR7, 0xa0, URZ ;  /* 0x000000a007217890 */ /* 0x000fe4000fffe0ff */
[----:B----4-:R-:W-:Y:S01]  /*3ef0*/  UISETP.NE.U32.AND UP3, UPT, UR4, URZ, UPT ;  /* 0x000000ff0400728c */ /* 0x010fe2000bf65070 */
[----:B------:R-:W2:Y:S01]  /*3f00*/  LDC R18, c[0x0][0xb20] ;  /* 0x0002c800ff127b82 */ /* 0x000ea20000000800 */
[----:B-1----:R-:W-:Y:S01]  /*3f10*/  ISETP.NE.AND P1, PT, R0, 0x1, PT ;  /* 0x000000010000780c */ /* 0x002fe20003f25270 */
[----:B------:R-:W-:-:S02]  /*3f20*/  UISETP.NE.AND.EX UP2, UPT, UR9, URZ, UPT, UP2 ;  /* 0x000000ff0900728c */ /* 0x000fc4000bf45320 */
[----:B------:R-:W-:Y:S02]  /*3f30*/  UIADD3 UR25, UPT, UPT, UR7, 0xa8, URZ ;  /* 0x000000a807197890 */ /* 0x000fe4000fffe0ff */
[----:B------:R-:W-:Y:S02]  /*3f40*/  UIADD3 UR17, UPT, UPT, UR7, 0xb0, URZ ;  /* 0x000000b007117890 */ /* 0x000fe4000fffe0ff */
[----:B------:R-:W1:Y:S01]  /*3f50*/  LDC.64 R30, c[0x0][0x348] ;  /* 0x0000d200ff1e7b82 */ /* 0x000e620000000a00 */
[----:B------:R-:W-:Y:S02]  /*3f60*/  UPRMT UR13, UR37, 0x654, UR13 ;  /* 0x00000654250d7896 */ /* 0x000fe4000800000d */
[----:B------:R-:W-:-:S05]  /*3f70*/  UISETP.NE.AND.EX UP3, UPT, UR5, URZ, UPT, UP3 ;  /* 0x000000ff0500728c */ /* 0x000fca000bf65330 */
[----:B------:R-:W4:Y:S08]  /*3f80*/  LDC.64 R16, c[0x0][0xb10] ;  /* 0x0002c400ff107b82 */ /* 0x000f300000000a00 */
[----:B------:R-:W1:Y:S08]  /*3f90*/  LDC.64 R6, c[0x0][0xb18] ;  /* 0x0002c600ff067b82 */ /* 0x000e700000000a00 */
[----:B------:R-:W1:Y:S08]  /*3fa0*/  LDC.64 R4, c[0x0][0xb28] ;  /* 0x0002ca00ff047b82 */ /* 0x000e700000000a00 */
[----:B--23--:R-:W1:Y:S02]  /*3fb0*/  LDC R19, c[0x0][0x374] ;  /* 0x0000dd00ff137b82 */ /* 0x00ce640000000800 */
.L_x_85:
[C---:B------:R-:W-:Y:S02]  /*3fc0*/  LEA R0, R28.reuse, UR7, 0x3 ;  /* 0x000000071c007c11 */ /* 0x040fe4000f8e18ff */
[----:B------:R-:W-:Y:S02]  /*3fd0*/  SHF.L.U32 R2, R27, 0x1f, RZ ;  /* 0x0000001f1b027819 */ /* 0x000fe400000006ff */
[----:B------:R-:W-:Y:S02]  /*3fe0*/  LEA R20, R28, UR7, 0x4 ;  /* 0x000000071c147c11 */ /* 0x000fe4000f8e20ff */
[----:B--2---:R-:W2:Y:S02]  /*3ff0*/  SYNCS.PHASECHK.TRANS64.TRYWAIT P0, [R0+URZ+0xf0], R2 ;  /* 0x0000f002000075a7 */ /* 0x004ea400080011ff */
[----:B--2---:R-:W-:Y:S05]  /*4000*/  @!P0 BRA `(.L_x_75) ;  /* 0x0000005c002c8947 */ /* 0x004fea0003800000 */
.L_x_171:
[----:B------:R-:W-:Y:S01]  /*4010*/  ISETP.GE.AND P0, PT, R40, 0x1, PT ;  /* 0x000000012800780c */ /* 0x000fe20003f06270 */
[----:B------:R-:W3:Y:S01]  /*4020*/  LDS.128 R20, [R20+0x180] ;  /* 0x0001800014147984 */ /* 0x000ee20000000c00 */
[----:B--2---:R-:W-:Y:S01]  /*4030*/  VIADD R0, R0, 0x100 ;  /* 0x0000010000007836 */ /* 0x004fe20000000000 */
[----:B------:R-:W-:Y:S01]  /*4040*/  @!PT LDS RZ, [RZ] ;  /* 0x00000000fffff984 */ /* 0x000fe20000000800 */
[----:B------:R-:W-:Y:S01]  /*4050*/  @!PT LDS RZ, [RZ] ;  /* 0x00000000fffff984 */ /* 0x000fe20000000800 */
[----:B------:R-:W-:Y:S01]  /*4060*/  @!PT LDS RZ, [RZ] ;  /* 0x00000000fffff984 */ /* 0x000fe20000000800 */
[----:B------:R-:W-:Y:S01]  /*4070*/  @!PT LDS RZ, [RZ] ;  /* 0x00000000fffff984 */ /* 0x000fe20000000800 */
[----:B------:R2:W-:Y:S06]  /*4080*/  MEMBAR.ALL.CTA ;  /* 0x0000000000007992 */ /* 0x0005ec0000008000 */
[----:B--2---:R-:W2:Y:S01]  /*4090*/  FENCE.VIEW.ASYNC.S ;  /* 0x00000000000073c6 */ /* 0x004ea20000000000 */
[----:B------:R-:W-:Y:S04]  /*40a0*/  PRMT R0, RZ, 0x654, R0 ;  /* 0x00000654ff007816 */ /* 0x000fe80000000000 */
[----:B--2---:R2:W-:Y:S01]  /*40b0*/  SYNCS.ARRIVE.TRANS64.RED.A1T0 RZ, [R0+URZ], RZ ;  /* 0x000000ff00ff79a7 */ /* 0x0045e200081004ff */
[----:B---3--:R-:W-:Y:S11]  /*40c0*/  LOP3.LUT P3, RZ, R22, 0x1, RZ, 0xc0, !PT ;  /* 0x0000000116ff7812 */ /* 0x008ff6000786c0ff */
[----:B------:R-:W-:Y:S02]  /*40d0*/  @!UPT UIADD3 URZ, UPT, UPT, URZ, URZ, URZ ;  /* 0x000000fffffff290 */ /* 0x000fe4000fffe0ff */
[----:B------:R-:W-:Y:S02]  /*40e0*/  @P3 MOV R11, R20 ;  /* 0x00000014000b3202 */ /* 0x000fe40000000f00 */
[----:B------:R-:W-:Y:S01]  /*40f0*/  @P3 LOP3.LUT R10, R21, 0xffff, RZ, 0xc0, !PT ;  /* 0x0000ffff150a3812 */ /* 0x000fe200078ec0ff */
[----:B--2---:R-:W-:Y:S06]  /*4100*/  @!P0 BRA `(.L_x_76) ;  /* 0x0000000000a48947 */ /* 0x004fec0003800000 */
[-C--:B-1----:R-:W-:Y:S01]  /*4110*/  IMAD.HI.U32 R0, R19, R7.reuse, RZ ;  /* 0x0000000713007227 */ /* 0x082fe200078e00ff */
[----:B------:R-:W-:Y:S02]  /*4120*/  ISETP.NE.AND P0, PT, R6, 0x1, PT ;  /* 0x000000010600780c */ /* 0x000fe40003f05270 */
[----:B------:R-:W-:Y:S01]  /*4130*/  ISETP.NE.AND P2, PT, R40, 0x1, PT ;  /* 0x000000012800780c */ /* 0x000fe20003f45270 */
[----:B----4-:R-:W-:Y:S01]  /*4140*/  IMAD.HI.U32 R9, R24, R16, RZ ;  /* 0x0000001018097227 */ /* 0x010fe200078e00ff */
[----:B------:R-:W-:Y:S02]  /*4150*/  SHF.R.U32.HI R0, RZ, R18, R0 ;  /* 0x00000012ff007219 */ /* 0x000fe40000011600 */
[----:B------:R-:W-:Y:S01]  /*4160*/  ISETP.NE.AND P4, PT, R3, 0x1, PT ;  /* 0x000000010300780c */ /* 0x000fe20003f85270 */
[----:B------:R-:W-:Y:S01]  /*4170*/  IMAD.HI.U32 R13, R10, R7, RZ ;  /* 0x000000070a0d7227 */ /* 0x000fe200078e00ff */
[----:B------:R-:W-:Y:S02]  /*4180*/  SHF.R.U32.HI R9, RZ, R17, R9 ;  /* 0x00000011ff097219 */ /* 0x000fe40000011609 */
[----:B------:R-:W-:Y:S01]  /*4190*/  SEL R0, R19, R0, !P0 ;  /* 0x0000000013007207 */ /* 0x000fe20004000000 */
[----:B------:R-:W-:Y:S01]  /*41a0*/  IMAD.HI.U32 R12, R11, R16, RZ ;  /* 0x000000100b0c7227 */ /* 0x000fe200078e00ff */
[----:B------:R-:W-:Y:S03]  /*41b0*/  SEL R9, R24, R9, !P4 ;  /* 0x0000000918097207 */ /* 0x000fe60006000000 */
[-C--:B------:R-:W-:Y:S01]  /*41c0*/  IMAD.HI.U32 R8, R0, R4.reuse, RZ ;  /* 0x0000000400087227 */ /* 0x080fe200078e00ff */
[----:B------:R-:W-:Y:S03]  /*41d0*/  SHF.R.U32.HI R12, RZ, R17, R12 ;  /* 0x00000011ff0c7219 */ /* 0x000fe6000001160c */
[----:B------:R-:W-:Y:S01]  /*41e0*/  IMAD.HI.U32 R2, R9, R4, RZ ;  /* 0x0000000409027227 */ /* 0x000fe200078e00ff */
[-C--:B------:R-:W-:Y:S02]  /*41f0*/  @P2 SHF.R.U32.HI R0, RZ, R5.reuse, R8 ;  /* 0x00000005ff002219 */ /* 0x080fe40000011608 */
[----:B------:R-:W-:Y:S02]  /*4200*/  SHF.R.U32.HI R8, RZ, R18, R13 ;  /* 0x00000012ff087219 */ /* 0x000fe4000001160d */
[----:B------:R-:W-:Y:S01]  /*4210*/  @P2 SHF.R.U32.HI R9, RZ, R5, R2 ;  /* 0x00000005ff092219 */ /* 0x000fe20000011602 */
[----:B------:R-:W-:Y:S01]  /*4220*/  IMAD R0, R40, R0, RZ ;  /* 0x0000000028007224 */ /* 0x000fe200078e02ff */
[----:B------:R-:W-:Y:S02]  /*4230*/  SEL R8, R10, R8, !P0 ;  /* 0x000000080a087207 */ /* 0x000fe40004000000 */
[----:B------:R-:W-:Y:S01]  /*4240*/  SEL R2, R11, R12, !P4 ;  /* 0x0000000c0b027207 */ /* 0x000fe20006000000 */
[----:B------:R-:W-:Y:S01]  /*4250*/  IMAD R12, R40, R9, RZ ;  /* 0x00000009280c7224 */ /* 0x000fe200078e02ff */
[C---:B------:R-:W-:Y:S01]  /*4260*/  ISETP.GE.AND P0, PT, R8.reuse, R0, PT ;  /* 0x000000000800720c */ /* 0x040fe20003f06270 */
[----:B------:R-:W-:Y:S03]  /*4270*/  IMAD.HI.U32 R0, R8, R4, RZ ;  /* 0x0000000408007227 */ /* 0x000fe600078e00ff */
[----:B------:R-:W-:Y:S02]  /*4280*/  ISETP.GE.OR P0, PT, R2, R12, P0 ;  /* 0x0000000c0200720c */ /* 0x000fe40000706670 */
[-C--:B------:R-:W-:Y:S04]  /*4290*/  SHF.R.U32.HI R0, RZ, R5.reuse, R0 ;  /* 0x00000005ff007219 */ /* 0x080fe80000011600 */
[----:B------:R-:W-:Y:S05]  /*42a0*/  SEL R13, R8, R0, !P2 ;  /* 0x00000000080d7207 */ /* 0x000fea0005000000 */
[----:B------:R-:W-:Y:S02]  /*42b0*/  IMAD.MOV R12, RZ, RZ, -R13 ;  /* 0x000000ffff0c7224 */ /* 0x000fe400078e0a0d */
[----:B------:R-:W-:Y:S04]  /*42c0*/  @!P0 IMAD.HI.U32 R0, R2, R4, RZ ;  /* 0x0000000402008227 */ /* 0x000fe800078e00ff */
[----:B------:R-:W-:Y:S01]  /*42d0*/  IMAD R12, R40, R12, R8 ;  /* 0x0000000c280c7224 */ /* 0x000fe200078e0208 */
[----:B------:R-:W-:Y:S04]  /*42e0*/  @!P0 SHF.R.U32.HI R0, RZ, R5, R0 ;  /* 0x00000005ff008219 */ /* 0x000fe80000011600 */
[----:B------:R-:W-:Y:S04]  /*42f0*/  @!P0 SEL R0, R2, R0, !P2 ;  /* 0x0000000002008207 */ /* 0x000fe80005000000 */
[----:B------:R-:W-:Y:S01]  /*4300*/  @!P0 IADD3 R13, PT, PT, R13, -R0, RZ ;  /* 0x800000000d0d8210 */ /* 0x000fe20007ffe0ff */
[----:B------:R-:W-:Y:S01]  /*4310*/  @!P0 IMAD R0, R9, R12, R0 ;  /* 0x0000000c09008224 */ /* 0x000fe200078e0200 */
[----:B------:R-:W-:Y:S01]  /*4320*/  IADD3 R9, PT, PT, -R8, RZ, RZ ;  /* 0x000000ff08097210 */ /* 0x000fe20007ffe1ff */
[--C-:B------:R-:W-:Y:S02]  /*4330*/  IMAD.MOV R12, RZ, RZ, -R2.reuse ;  /* 0x000000ffff0c7224 */ /* 0x100fe400078e0a02 */
[----:B------:R-:W-:Y:S02]  /*4340*/  @!P0 IMAD R8, R13, R40, R2 ;  /* 0x000000280d088224 */ /* 0x000fe400078e0202 */
[----:B------:R-:W-:Y:S02]  /*4350*/  @!P0 IMAD.MOV.U32 R2, RZ, RZ, R0 ;  /* 0x000000ffff028224 */ /* 0x000fe400078e0000 */
[----:B------:R-:W-:Y:S02]  /*4360*/  IMAD R11, R3, R12, R11 ;  /* 0x0000000c030b7224 */ /* 0x000fe400078e020b */
[----:B------:R-:W-:Y:S02]  /*4370*/  IMAD R10, R6, R9, R10 ;  /* 0x00000009060a7224 */ /* 0x000fe400078e020a */
[----:B------:R-:W-:Y:S02]  /*4380*/  IMAD R11, R2, R3, R11 ;  /* 0x00000003020b7224 */ /* 0x000fe400078e020b */
[----:B------:R-:W-:Y:S02]  /*4390*/  IMAD R10, R8, R6, R10 ;  /* 0x00000006080a7224 */ /* 0x000fe400078e020a */
.L_x_76:
[----:B------:R-:W-:Y:S05]  /*43a0*/  BRA.U UP1, `(.L_x_77) ;  /* 0x0000000101107547 */ /* 0x000fea000b800000 */
[----:B------:R-:W-:Y:S04]  /*43b0*/  MOV R2, UR6 ;  /* 0x0000000600027c02 */ /* 0x000fe80008000f00 */
[----:B------:R-:W-:Y:S04]  /*43c0*/  SHF.L.U32 R2, R2, 0x1f, RZ ;  /* 0x0000001f02027819 */ /* 0x000fe800000006ff */
[----:B------:R-:W2:Y:S02]  /*43d0*/  SYNCS.PHASECHK.TRANS64.TRYWAIT P0, [UR7+0xe8], R2 ;  /* 0x0000e802ff0075a7 */ /* 0x000ea40008001107 */
[----:B--2---:R-:W-:Y:S05]  /*43e0*/  @!P0 BRA `(.L_x_78) ;  /* 0x0000005800488947 */ /* 0x004fea0003800000 */
.L_x_77:
[----:B------:R-:W-:Y:S02]  /*43f0*/  R2UR UR35, R15 ;  /* 0x000000000f2372ca */ /* 0x000fe400000e0000 */
[----:B------:R-:W-:Y:S02]  /*4400*/  R2UR UR34, R14 ;  /* 0x000000000e2272ca */ /* 0x000fe400000e0000 */
[----:B------:R-:W-:Y:S02]  /*4410*/  ISETP.NE.U32.AND P2, PT, RZ, UR4, PT ;  /* 0x00000004ff007c0c */ /* 0x000fe4000bf45070 */
[----:B------:R-:W-:Y:S02]  /*4420*/  SHF.L.U32 R14, R29, 0x1f, RZ ;  /* 0x0000001f1d0e7819 */ /* 0x000fe400000006ff */
[----:B------:R-:W-:Y:S05]  /*4430*/  ISETP.NE.AND.EX P2, PT, RZ, UR5, PT, P2 ;  /* 0x00000005ff007c0c */ /* 0x000fea000bf45320 */
[----:B------:R-:W-:Y:S02]  /*4440*/  USHF.L.U32 UR35, UR35, 0x6, URZ ;  /* 0x0000000623237899 */ /* 0x000fe400080006ff */
[----:B------:R-:W-:Y:S01]  /*4450*/  USHF.L.U32 UR34, UR34, 0x8, URZ ;  /* 0x0000000822227899 */ /* 0x000fe200080006ff */
[----:B------:R-:W-:Y:S11]  /*4460*/  BRA.U !UP3, `(.L_x_79) ;  /* 0x000000010b347547 */ /* 0x000ff6000b800000 */
[----:B------:R-:W-:Y:S01]  /*4470*/  UPLOP3.LUT UP0, UPT, UPT, UPT, UP2, 0x80, 0x8 ;  /* 0x000000000008789c */ /* 0x000fe20003f0f020 */
[----:B--2---:R-:W-:Y:S02]  /*4480*/  HFMA2 R0, -RZ, RZ, 0, 5.9604644775390625e-08 ;  /* 0x00000001ff007431 */ /* 0x004fe400000001ff */
[----:B------:R-:W-:Y:S03]  /*4490*/  IMAD.MOV.U32 R96, RZ, RZ, 0x1 ;  /* 0x00000001ff607424 */ /* 0x000fe600078e00ff */
[----:B------:R-:W-:Y:S05]  /*44a0*/  PLOP3.LUT P0, PT, PT, PT, UP0, 0x80, 0x8 ;  /* 0x000000000008781c */ /* 0x000fea0003f0f008 */
[----:B------:R-:W2:Y:S01]  /*44b0*/  @UP0 LDCU.64 UR10, c[0x0][0x888] ;  /* 0x00011100ff0a07ac */ /* 0x000ea20008000a00 */
[----:B------:R-:W-:Y:S07]  /*44c0*/  @UP0 UIMAD UR8, UR36, UR4, URZ ;  /* 0x00000004240802a4 */ /* 0x000fee000f8e02ff */
[----:B------:R-:W-:Y:S01]  /*44d0*/  @!P0 PRMT R96, R0, 0x7610, R96 ;  /* 0x0000761000608816 */ /* 0x000fe20000000060 */
[----:B--2---:R-:W-:Y:S03]  /*44e0*/  @UP0 UIMAD.WIDE UR10, UR8, 0x4, UR10 ;  /* 0x00000004080a08a5 */ /* 0x004fe6000f8e020a */
[----:B------:R-:W2:Y:S03]  /*44f0*/  @!UP0 LDCU UR8, c[0x0][0x880] ;  /* 0x00011000ff0887ac */ /* 0x000ea60008000800 */
[----:B------:R-:W-:Y:S01]  /*4500*/  IMAD.U32 R8, RZ, RZ, UR10 ;  /* 0x0000000aff087e24 */ /* 0x000fe2000f8e00ff */
[----:B------:R-:W-:Y:S05]  /*4510*/  MOV R9, UR11 ;  /* 0x0000000b00097c02 */ /* 0x000fea0008000f00 */
[----:B-----5:R3:W5:Y:S02]  /*4520*/  @P0 LDG.E R49, desc[UR46][R8.64] ;  /* 0x0000002e08310981 */ /* 0x020764000c1e1900 */
[----:B--23--:R-:W-:Y:S07]  /*4530*/  @!P0 IMAD.U32 R49, RZ, RZ, UR8 ;  /* 0x00000008ff318e24 */ /* 0x00cfee000f8e00ff */
.L_x_79:
[----:B-----5:R-:W-:Y:S01]  /*4540*/  @!P2 FSETP.EQ.AND P0, PT, R49, RZ, PT ;  /* 0x000000ff3100a20b */ /* 0x020fe20003f02000 */
[----:B------:R-:W-:Y:S01]  /*4550*/  @!UPT UIADD3 URZ, UPT, UPT, URZ, URZ, URZ ;  /* 0x000000fffffff290 */ /* 0x000fe2000fffe0ff */
[----:B------:R-:W-:Y:S11]  /*4560*/  @!P2 BRA `(.L_x_80) ;  /* 0x000000000014a947 */ /* 0x000ff60003800000 */
[----:B------:R-:W-:Y:S02]  /*4570*/  LOP3.LUT P2, RZ, R96, 0xff, RZ, 0xc0, !PT ;  /* 0x000000ff60ff7812 */ /* 0x000fe4000784c0ff */
[----:B------:R-:W-:Y:S04]  /*4580*/  PLOP3.LUT P0, PT, PT, PT, UP0, 0x80, 0x8 ;  /* 0x000000000008781c */ /* 0x000fe80003f0f008 */
[----:B------:R-:W-:Y:S07]  /*4590*/  PLOP3.LUT P0, PT, P0, PT, PT, 0x8, 0x80 ;  /* 0x000000000080781c */ /* 0x000fee000070e170 */
[----:B------:R-:W-:Y:S11]  /*45a0*/  @P2 FSETP.EQ.AND P0, PT, R49, RZ, PT ;  /* 0x000000ff3100220b */ /* 0x000ff60003f02000 */
[----:B------:R-:W-:Y:S02]  /*45b0*/  @!UPT UIADD3 URZ, UPT, UPT, URZ, URZ, URZ ;  /* 0x000000fffffff290 */ /* 0x000fe4000fffe0ff */
.L_x_80:
[----:B------:R-:W3:Y:S01]  /*45c0*/  SYNCS.PHASECHK.TRANS64.TRYWAIT P2, [UR7+0xc0], R14 ;  /* 0x0000c00eff0075a7 */ /* 0x000ee20008041107 */
[----:B------:R-:W-:Y:S04]  /*45d0*/  ELECT P4, URZ, PT ;  /* 0x0000000000ff782f */ /* 0x000fe80003880000 */
[----:B------:R-:W-:Y:S11]  /*45e0*/  PLOP3.LUT P4, PT, P0, P4, PT, 0xf2, 0x2f ;  /* 0x00000000002f781c */ /* 0x000ff60000789e72 */
[----:B------:R-:W-:Y:S02]  /*45f0*/  @!UPT UIADD3 URZ, UPT, UPT, URZ, URZ, URZ ;  /* 0x000000fffffff290 */ /* 0x000fe4000fffe0ff */
[----:B-1----:R-:W-:Y:S05]  /*4600*/  @!P4 IADD3 R8, P0, PT, R30, 0x580, RZ ;  /* 0x000005801e08c810 */ /* 0x002fea0007f1e0ff */
[----:B--2---:R-:W-:Y:S01]  /*4610*/  @!P4 IMAD.X R2, RZ, RZ, R31, P0 ;  /* 0x000000ffff02c224 */ /* 0x004fe200000e061f */
[----:B---3--:R-:W-:Y:S07]  /*4620*/  @!P2 BRA `(.L_x_81) ;  /* 0x0000005400d0a947 */ /* 0x008fee0003800000 */
.L_x_174:
[----:B------:R-:W-:Y:S01]  /*4630*/  @!P4 R2UR UR8, R2 ;  /* 0x000000000208c2ca */ /* 0x000fe200000e0000 */
[----:B------:R-:W-:Y:S01]  /*4640*/  VOTEU.ALL UP1, P4 ;  /* 0x0000000000ff7886 */ /* 0x000fe20002020000 */
[----:B------:R-:W-:Y:S01]  /*4650*/  @!P4 R2UR UR9, R8 ;  /* 0x000000000809c2ca */ /* 0x000fe200000e0000 */
[----:B-1----:R-:W-:Y:S01]  /*4660*/  @!P4 IMAD.MOV.U32 R0, RZ, RZ, 0x1000 ;  /* 0x00001000ff00c424 */ /* 0x002fe200078e00ff */
[----:B------:R-:W-:Y:S01]  /*4670*/  UMOV UR10, 0x0 ;  /* 0x00000000000a7882 */ /* 0x000fe20000000000 */
[----:B------:R-:W-:Y:S01]  /*4680*/  UMOV UR11, 0x10000000 ;  /* 0x10000000000b7882 */ /* 0x000fe20000000000 */
[----:B------:R-:W-:Y:S01]  /*4690*/  @!UP1 UIADD3 UR32, UPT, UPT, UR7, 0x200, URZ ;  /* 0x0000020007209890 */ /* 0x000fe2000fffe0ff */
[----:B------:R-:W-:Y:S06]  /*46a0*/  VOTEU.ALL UP1, P4 ;  /* 0x0000000000ff7886 */ /* 0x000fec0002020000 */
[----:B------:R-:W-:Y:S01]  /*46b0*/  IMAD.U32 R9, RZ, RZ, UR8 ;  /* 0x00000008ff097e24 */ /* 0x000fe2000f8e00ff */
[----:B------:R-:W-:Y:S01]  /*46c0*/  UPRMT UR8, UR37, 0x654, UR33 ;  /* 0x0000065425087896 */ /* 0x000fe20008000021 */
[----:B------:R-:W-:Y:S03]  /*46d0*/  IMAD.U32 R8, RZ, RZ, UR9 ;  /* 0x00000009ff087e24 */ /* 0x000fe6000f8e00ff */
[----:B------:R-:W-:Y:S02]  /*46e0*/  @!P4 R2UR UR15, R9 ;  /* 0x00000000090fc2ca */ /* 0x000fe400000e0000 */
[----:B------:R-:W-:Y:S02]  /*46f0*/  @!P4 R2UR UR14, R8 ;  /* 0x00000000080ec2ca */ /* 0x000fe400000e0000 */
[----:B------:R-:W-:Y:S05]  /*4700*/  @!P4 IADD3 R8, P0, PT, R30, 0x580, RZ ;  /* 0x000005801e08c810 */ /* 0x000fea0007f1e0ff */
[----:B------:R-:W-:Y:S06]  /*4710*/  @!P4 IMAD.X R2, RZ, RZ, R31, P0 ;  /* 0x000000ffff02c224 */ /* 0x000fec00000e061f */
[----:B------:R1:W-:Y:S01]  /*4720*/  @!UP1 UTMALDG.3D [UR32], [UR14], desc[UR10] ;  /* 0x00000a200e0095b4 */ /* 0x0003e20008011000 */
[----:B------:R1:W-:Y:S01]  /*4730*/  @!P4 SYNCS.ARRIVE.TRANS64.RED.A0TR RZ, [UR7+0xa0], R0 ;  /* 0x0000a000ffffc9a7 */ /* 0x0003e20008300407 */
[----:B------:R-:W-:Y:S01]  /*4740*/  SYNCS.ARRIVE.TRANS64.RED.A1T0 RZ, [UR8], RZ ;  /* 0x000000ffffff79a7 */ /* 0x000fe20008100408 */
[----:B------:R-:W2:Y:S02]  /*4750*/  SYNCS.PHASECHK.TRANS64.TRYWAIT P2, [UR7+0xc8], R14 ;  /* 0x0000c80eff0075a7 */ /* 0x000ea40008041107 */
[----:B-12---:R-:W-:Y:S05]  /*4760*/  @!P2 BRA `(.L_x_82) ;  /* 0x000000540098a947 */ /* 0x006fea0003800000 */
.L_x_176:
[----:B------:R-:W-:Y:S01]  /*4770*/  @!P4 R2UR UR8, R2 ;  /* 0x000000000208c2ca */ /* 0x000fe200000e0000 */
[----:B------:R-:W-:Y:S01]  /*4780*/  VOTEU.ALL UP1, P4 ;  /* 0x0000000000ff7886 */ /* 0x000fe20002020000 */
[----:B------:R-:W-:Y:S01]  /*4790*/  @!P4 R2UR UR9, R8 ;  /* 0x000000000809c2ca */ /* 0x000fe200000e0000 */
[----:B-1----:R-:W-:Y:S01]  /*47a0*/  @!P4 IMAD.MOV.U32 R0, RZ, RZ, 0x1000 ;  /* 0x00001000ff00c424 */ /* 0x002fe200078e00ff */
[----:B------:R-:W-:Y:S01]  /*47b0*/  UMOV UR10, 0x0 ;  /* 0x00000000000a7882 */ /* 0x000fe20000000000 */
[----:B------:R-:W-:Y:S01]  /*47c0*/  UMOV UR11, 0x10000000 ;  /* 0x10000000000b7882 */ /* 0x000fe20000000000 */
[----:B------:R-:W-:Y:S02]  /*47d0*/  @!UP1 UIADD3 UR26, UPT, UPT, UR34, 0x40, URZ ;  /* 0x00000040221a9890 */ /* 0x000fe4000fffe0ff */
[----:B------:R-:W-:Y:S01]  /*47e0*/  @!UP1 UIADD3 UR24, UPT, UPT, UR7, 0x1200, URZ ;  /* 0x0000120007189890 */ /* 0x000fe2000fffe0ff */
[----:B------:R-:W-:Y:S01]  /*47f0*/  VOTEU.ALL UP1, P4 ;  /* 0x0000000000ff7886 */ /* 0x000fe20002020000 */
[----:B------:R-:W-:Y:S01]  /*4800*/  UMOV UR27, UR35 ;  /* 0x00000023001b7c82 */ /* 0x000fe20008000000 */
[----:B------:R-:W-:Y:S02]  /*4810*/  UMOV UR28, UR36 ;  /* 0x00000024001c7c82 */ /* 0x000fe40008000000 */
        /* <DEDUP_REMOVED lines=12> */
.L_x_178:
[----:B------:R-:W2:Y:S01]  /*48e0*/  LDC.64 R12, c[0x0][0xb18] ;  /* 0x0002c600ff0c7b82 */ /* 0x000ea20000000a00 */
[----:B------:R-:W-:Y:S01]  /*48f0*/  @!P4 R2UR UR8, R2 ;  /* 0x000000000208c2ca */ /* 0x000fe200000e0000 */
[----:B------:R-:W-:Y:S01]  /*4900*/  VOTEU.ALL UP1, P4 ;  /* 0x0000000000ff7886 */ /* 0x000fe20002020000 */
[----:B------:R-:W-:Y:S01]  /*4910*/  @!P4 R2UR UR9, R8 ;  /* 0x000000000809c2ca */ /* 0x000fe200000e0000 */
[----:B-1----:R-:W-:Y:S01]  /*4920*/  @!P4 IMAD.MOV.U32 R0, RZ, RZ, 0x1000 ;  /* 0x00001000ff00c424 */ /* 0x002fe200078e00ff */
[----:B------:R-:W-:Y:S03]  /*4930*/  UMOV UR10, 0x0 ;  /* 0x00000000000a7882 */ /* 0x000fe60000000000 */
[----:B------:R-:W1:Y:S01]  /*4940*/  @!P1 LDC R2, c[0x0][0xb0c] ;  /* 0x0002c300ff029b82 */ /* 0x000e620000000800 */
[----:B------:R-:W-:Y:S01]  /*4950*/  @!UP1 UIADD3 UR18, UPT, UPT, UR34, 0x80, URZ ;  /* 0x0000008022129890 */ /* 0x000fe2000fffe0ff */
[----:B------:R-:W-:Y:S01]  /*4960*/  @P3 SHF.R.U32.HI R26, RZ, 0x10, R21 ;  /* 0x00000010ff1a3819 */ /* 0x000fe20000011615 */
[----:B------:R-:W-:Y:S01]  /*4970*/  @!UP1 UIADD3 UR16, UPT, UPT, UR7, 0x2200, URZ ;  /* 0x0000220007109890 */ /* 0x000fe2000fffe0ff */
[----:B------:R-:W-:Y:S01]  /*4980*/  VIADD R28, R28, 0x1 ;  /* 0x000000011c1c7836 */ /* 0x000fe20000000000 */
[----:B------:R-:W-:Y:S01]  /*4990*/  VOTEU.ALL UP1, P4 ;  /* 0x0000000000ff7886 */ /* 0x000fe20002020000 */
[----:B------:R-:W-:Y:S01]  /*49a0*/  UMOV UR11, 0x10000000 ;  /* 0x10000000000b7882 */ /* 0x000fe20000000000 */
[----:B------:R-:W-:Y:S01]  /*49b0*/  UMOV UR19, UR35 ;  /* 0x0000002300137c82 */ /* 0x000fe20008000000 */
[----:B------:R-:W-:Y:S01]  /*49c0*/  IMAD.U32 R9, RZ, RZ, UR8 ;  /* 0x00000008ff097e24 */ /* 0x000fe2000f8e00ff */
[----:B------:R-:W-:Y:S01]  /*49d0*/  UMOV UR20, UR36 ;  /* 0x0000002400147c82 */ /* 0x000fe20008000000 */
[----:B------:R-:W-:Y:S01]  /*49e0*/  IMAD.U32 R8, RZ, RZ, UR9 ;  /* 0x00000009ff087e24 */ /* 0x000fe2000f8e00ff */
[----:B------:R-:W-:Y:S02]  /*49f0*/  UPRMT UR8, UR37, 0x654, UR17 ;  /* 0x0000065425087896 */ /* 0x000fe40008000011 */
[----:B------:R-:W-:Y:S02]  /*4a00*/  @!P4 R2UR UR15, R9 ;  /* 0x00000000090fc2ca */ /* 0x000fe400000e0000 */
[----:B------:R-:W-:Y:S02]  /*4a10*/  @!P4 R2UR UR14, R8 ;  /* 0x00000000080ec2ca */ /* 0x000fe400000e0000 */
[----:B------:R-:W3:Y:S11]  /*4a20*/  LDC.64 R8, c[0x0][0xb10] ;  /* 0x0002c400ff087b82 */ /* 0x000ef60000000a00 */
[----:B------:R1:W-:Y:S01]  /*4a30*/  @!UP1 UTMALDG.3D [UR16], [UR14], desc[UR10] ;  /* 0x00000a100e0095b4 */ /* 0x0003e20008011000 */
[----:B------:R5:W-:Y:S01]  /*4a40*/  @!P4 SYNCS.ARRIVE.TRANS64.RED.A0TR RZ, [UR7+0xb0], R0 ;  /* 0x0000b000ffffc9a7 */ /* 0x000be20008300407 */
[C---:B---3--:R-:W-:Y:S01]  /*4a50*/  @!P1 IMAD.HI.U32 R8, R11.reuse, R8, RZ ;  /* 0x000000080b089227 */ /* 0x048fe200078e00ff */
[----:B--2---:R-:W-:Y:S02]  /*4a60*/  @!P1 ISETP.NE.AND P0, PT, R12, 0x1, PT ;  /* 0x000000010c00980c */ /* 0x004fe40003f05270 */
[----:B-1----:R-:W-:Y:S01]  /*4a70*/  @!P1 ISETP.NE.AND P2, PT, R2, 0x1, PT ;  /* 0x000000010200980c */ /* 0x002fe20003f45270 */
[----:B------:R-:W-:Y:S01]  /*4a80*/  SYNCS.ARRIVE.TRANS64.RED.A1T0 RZ, [UR8], RZ ;  /* 0x000000ffffff79a7 */ /* 0x000fe20008100408 */
[C---:B------:R-:W-:Y:S01]  /*4a90*/  @!P1 IMAD.HI.U32 R13, R10.reuse, R13, RZ ;  /* 0x0000000d0a0d9227 */ /* 0x040fe200078e00ff */
[----:B------:R-:W-:Y:S04]  /*4aa0*/  @!P1 SHF.R.U32.HI R8, RZ, R9, R8 ;  /* 0x00000009ff089219 */ /* 0x000fe80000011608 */
[----:B------:R-:W-:Y:S01]  /*4ab0*/  @!P1 SEL R8, R11, R8, !P2 ;  /* 0x000000080b089207 */ /* 0x000fe20005000000 */
[----:B------:R-:W1:Y:S01]  /*4ac0*/  SYNCS.PHASECHK.TRANS64.TRYWAIT P5, [UR7+0xd8], R14 ;  /* 0x0000d80eff0075a7 */ /* 0x000e6200080a1107 */
[----:B-----5:R-:W2:Y:S02]  /*4ad0*/  @!P1 LDC R0, c[0x0][0xb20] ;  /* 0x0002c800ff009b82 */ /* 0x020ea40000000800 */
[----:B--2---:R-:W-:Y:S04]  /*4ae0*/  @!P1 SHF.R.U32.HI R0, RZ, R0, R13 ;  /* 0x00000000ff009219 */ /* 0x004fe8000001160d */
[----:B------:R-:W-:Y:S05]  /*4af0*/  @!P1 SEL R9, R10, R0, !P0 ;  /* 0x000000000a099207 */ /* 0x000fea0004000000 */
[----:B------:R-:W-:Y:S02]  /*4b00*/  @!P1 IMAD.IADD R0, R9, 0x1, -R8 ;  /* 0x0000000109009824 */ /* 0x000fe400078e0a08 */
[----:B------:R-:W-:Y:S02]  /*4b10*/  @!P1 IMAD.IADD R8, R8, 0x1, -R9 ;  /* 0x0000000108089824 */ /* 0x000fe400078e0a09 */
[----:B------:R-:W-:Y:S02]  /*4b20*/  @!P1 IMAD R11, R0, R2, R11 ;  /* 0x00000002000b9224 */ /* 0x000fe400078e020b */
[----:B------:R-:W-:Y:S01]  /*4b30*/  @!P1 IMAD R10, R8, R12, R10 ;  /* 0x0000000c080a9224 */ /* 0x000fe200078e020a */
[----:B-1----:R-:W-:Y:S06]  /*4b40*/  @!P5 BRA `(.L_x_84) ;  /* 0x0000005000d0d947 */ /* 0x002fec0003800000 */
.L_x_180:
[----:B------:R-:W-:Y:S01]  /*4b50*/  @!P4 IADD3 R2, P0, PT, R30, 0x580, RZ ;  /* 0x000005801e02c810 */ /* 0x000fe20007f1e0ff */
[----:B------:R-:W-:Y:S01]  /*4b60*/  VOTEU.ALL UP1, P4 ;  /* 0x0000000000ff7886 */ /* 0x000fe20002020000 */
[----:B------:R-:W-:Y:S01]  /*4b70*/  UMOV UR18, 0x0 ;  /* 0x0000000000127882 */ /* 0x000fe20000000000 */
[----:B------:R-:W-:Y:S01]  /*4b80*/  UMOV UR19, 0x10000000 ;  /* 0x1000000000137882 */ /* 0x000fe20000000000 */
[----:B------:R-:W-:Y:S01]  /*4b90*/  @!P4 R2UR UR9, R2 ;  /* 0x000000000209c2ca */ /* 0x000fe200000e0000 */
[----:B-1----:R-:W-:Y:S01]  /*4ba0*/  @!P4 IMAD.X R0, RZ, RZ, R31, P0 ;  /* 0x000000ffff00c224 */ /* 0x002fe200000e061f */
[----:B------:R-:W-:Y:S01]  /*4bb0*/  @!UP1 UIADD3 UR10, UPT, UPT, UR34, 0xc0, URZ ;  /* 0x000000c0220a9890 */ /* 0x000fe2000fffe0ff */
[----:B------:R-:W-:Y:S01]  /*4bc0*/  ISETP.NE.AND P0, PT, R28, 0x2, PT ;  /* 0x000000021c00780c */ /* 0x000fe20003f05270 */
[----:B------:R-:W-:Y:S01]  /*4bd0*/  UMOV UR11, UR35 ;  /* 0x00000023000b7c82 */ /* 0x000fe20008000000 */
[----:B------:R-:W-:Y:S01]  /*4be0*/  UMOV UR12, UR36 ;  /* 0x00000024000c7c82 */ /* 0x000fe20008000000 */
[----:B------:R-:W-:Y:S01]  /*4bf0*/  @!P4 R2UR UR8, R0 ;  /* 0x000000000008c2ca */ /* 0x000fe200000e0000 */
[----:B------:R-:W-:Y:S01]  /*4c00*/  IMAD.IADD R14, R10, 0x1, R94 ;  /* 0x000000010a0e7824 */ /* 0x000fe200078e025e */
[----:B------:R-:W-:Y:S01]  /*4c10*/  @P3 R2UR UR36, R26 ;  /* 0x000000001a2432ca */ /* 0x000fe200000e0000 */
[----:B------:R-:W-:Y:S01]  /*4c20*/  IMAD.IADD R15, R11, 0x1, R95 ;  /* 0x000000010b0f7824 */ /* 0x000fe200078e025f */
[----:B------:R-:W-:Y:S02]  /*4c30*/  SEL R0, RZ, 0x1, P0 ;  /* 0x00000001ff007807 */ /* 0x000fe40000000000 */
[----:B------:R-:W-:Y:S01]  /*4c40*/  LOP3.LUT R29, R29, 0x1, RZ, 0x3c, !PT ;  /* 0x000000011d1d7812 */ /* 0x000fe200078e3cff */
[----:B------:R-:W-:Y:S01]  /*4c50*/  IMAD.U32 R8, RZ, RZ, UR9 ;  /* 0x00000009ff087e24 */ /* 0x000fe2000f8e00ff */
[----:B------:R-:W-:Y:S01]  /*4c60*/  @!UP1 UIADD3 UR9, UPT, UPT, UR7, 0xb8, URZ ;  /* 0x000000b807099890 */ /* 0x000fe2000fffe0ff */
[----:B------:R-:W-:Y:S02]  /*4c70*/  LOP3.LUT R27, R27, R0, RZ, 0x3c, !PT ;  /* 0x000000001b1b7212 */ /* 0x000fe400078e3cff */
[----:B------:R-:W-:Y:S02]  /*4c80*/  SEL R28, R28, RZ, P0 ;  /* 0x000000ff1c1c7207 */ /* 0x000fe40000000000 */
[----:B------:R-:W-:Y:S01]  /*4c90*/  IMAD.U32 R9, RZ, RZ, UR8 ;  /* 0x00000008ff097e24 */ /* 0x000fe2000f8e00ff */
[----:B------:R-:W-:Y:S01]  /*4ca0*/  @!P4 R2UR UR14, R8 ;  /* 0x00000000080ec2ca */ /* 0x000fe200000e0000 */
[----:B------:R-:W-:Y:S01]  /*4cb0*/  @!UP1 UIADD3 UR8, UPT, UPT, UR7, 0x3200, URZ ;  /* 0x0000320007089890 */ /* 0x000fe2000fffe0ff */
[----:B------:R-:W-:Y:S02]  /*4cc0*/  VOTEU.ALL UP1, P4 ;  /* 0x0000000000ff7886 */ /* 0x000fe40002020000 */
[----:B------:R-:W-:Y:S11]  /*4cd0*/  @!P4 R2UR UR15, R9 ;  /* 0x00000000090fc2ca */ /* 0x000ff600000e0000 */
[----:B------:R-:W-:Y:S02]  /*4ce0*/  @!UPT UIADD3 URZ, UPT, UPT, URZ, URZ, URZ ;  /* 0x000000fffffff290 */ /* 0x000fe4000fffe0ff */
[----:B------:R2:W-:Y:S01]  /*4cf0*/  @!UP1 UTMALDG.3D [UR8], [UR14], desc[UR18] ;  /* 0x000012080e0095b4 */ /* 0x0005e20008011000 */
[----:B------:R2:W-:Y:S01]  /*4d00*/  @!P4 SYNCS.ARRIVE.TRANS64.RED.A0TR RZ, [UR7+0xb8], R25 ;  /* 0x0000b819ffffc9a7 */ /* 0x0005e20008300407 */
[----:B------:R-:W-:Y:S01]  /*4d10*/  UPLOP3.LUT UP1, UPT, UPT, UPT, UPT, 0x80, 0x8 ;  /* 0x000000000008789c */ /* 0x000fe20003f2f070 */
[----:B------:R-:W-:Y:S01]  /*4d20*/  SYNCS.ARRIVE.TRANS64.RED.A1T0 RZ, [UR13], RZ ;  /* 0x000000ffffff79a7 */ /* 0x000fe2000810040d */
[----:B------:R-:W-:Y:S09]  /*4d30*/  @P3 BRA `(.L_x_85) ;  /* 0xfffffff000a03947 */ /* 0x000ff2000383ffff */
[----:B------:R-:W-:-:S04]  /*4d40*/  SHF.L.U32 R2, R29, 0x1f, RZ ;  /* 0x0000001f1d027819 */ /* 0x000fc800000006ff */
[----:B------:R-:W1:Y:S02]  /*4d50*/  SYNCS.PHASECHK.TRANS64.TRYWAIT P0, [UR7+0xc0], R2 ;  /* 0x0000c002ff0075a7 */ /* 0x000e640008001107 */
[----:B-1----:R-:W-:Y:S05]  /*4d60*/  @!P0 BRA `(.L_x_86) ;  /* 0x0000005000608947 */ /* 0x002fea0003800000 */
.L_x_182:
[----:B------:R-:W3:Y:S02]  /*4d70*/  SYNCS.PHASECHK.TRANS64.TRYWAIT P0, [UR7+0xc8], R2 ;  /* 0x0000c802ff0075a7 */ /* 0x000ee40008001107 */
[----:B---3--:R-:W-:Y:S05]  /*4d80*/  @!P0 BRA `(.L_x_87) ;  /* 0x0000005000708947 */ /* 0x008fea0003800000 */
.L_x_184:
[----:B------:R-:W3:Y:S02]  /*4d90*/  SYNCS.PHASECHK.TRANS64.TRYWAIT P0, [UR7+0xd0], R2 ;  /* 0x0000d002ff0075a7 */ /* 0x000ee40008001107 */
[----:B---3--:R-:W-:Y:S05]  /*4da0*/  @!P0 BRA `(.L_x_88) ;  /* 0x0000005000808947 */ /* 0x008fea0003800000 */
.L_x_186:
[----:B-1----:R-:W-:-:S07]  /*4db0*/  MOV R0, UR7 ;  /* 0x0000000700007c02 */ /* 0x002fce0008000f00 */
.L_x_89:
[----:B-1----:R-:W-:-:S04]  /*4dc0*/  SHF.L.U32 R2, R29, 0x1f, RZ ;  /* 0x0000001f1d027819 */ /* 0x002fc800000006ff */
[----:B------:R1:W3:Y:S03]  /*4dd0*/  SYNCS.PHASECHK.TRANS64.TRYWAIT P0, [R0+URZ+0xd8], R2 ;  /* 0x0000d802000075a7 */ /* 0x0002e600080011ff */
[----:B---3--:R-:W-:Y:S05]  /*4de0*/  @!P0 NANOSLEEP.SYNCS 0x989680 ;  /* 0x009896800000895d */ /* 0x008fea0003900000 */
[----:B------:R-:W3:Y:S02]  /*4df0*/  @!P0 SYNCS.PHASECHK.TRANS64 P0, [R0+URZ+0xd8], R2 ;  /* 0x0000d802000085a7 */ /* 0x000ee400080010ff */
[----:B--23--:R-:W-:Y:S05]  /*4e00*/  @P0 EXIT ;  /* 0x000000000000094d */ /* 0x00cfea0003800000 */
[----:B------:R-:W-:Y:S05]  /*4e10*/  BRA `(.L_x_89) ;  /* 0xfffffffc00e87947 */ /* 0x000fea000383ffff */
.L_x_74:
[----:B------:R-:W-:-:S06]  /*4e20*/  UISETP.GE.AND UP1, UPT, UR8, 0x4, UPT ;  /* 0x000000040800788c */ /* 0x000fcc000bf26270 */
[----:B------:R-:W-:-:S13]  /*4e30*/  PLOP3.LUT P0, PT, PT, PT, UP1, 0x80, 0x8 ;  /* 0x000000000008781c */ /* 0x000fda0003f0f018 */
[----:B------:R-:W-:Y:S05]  /*4e40*/  @!P0 EXIT ;  /* 0x000000000000894d */ /* 0x000fea0003800000 */
[----:B------:R-:W-:Y:S01]  /*4e50*/  BAR.SYNC.DEFER_BLOCKING 0x6, 0xa0 ;  /* 0x0182800000007b1d */ /* 0x000fe20000010000 */
[C---:B------:R-:W-:Y:S01]  /*4e60*/  IMAD.SHL.U32 R3, R108.reuse, 0x40, RZ ;  /* 0x000000406c037824 */ /* 0x040fe200078e00ff */
[C---:B------:R-:W-:Y:S01]  /*4e70*/  LOP3.LUT R110, R108.reuse, 0x60, RZ, 0xc0, !PT ;  /* 0x000000606c6e7812 */ /* 0x040fe200078ec0ff */
[C---:B------:R-:W-:Y:S01]  /*4e80*/  IMAD.SHL.U32 R100, R108.reuse, 0x20, RZ ;  /* 0x000000206c647824 */ /* 0x040fe200078e00ff */
[----:B------:R-:W-:Y:S01]  /*4e90*/  CS2R R106, SRZ ;  /* 0x00000000006a7805 */ /* 0x000fe2000001ff00 */
[C---:B------:R-:W-:Y:S01]  /*4ea0*/  IMAD.SHL.U32 R4, R108.reuse, 0x2, RZ ;  /* 0x000000026c047824 */ /* 0x040fe200078e00ff */
[----:B------:R-:W-:Y:S02]  /*4eb0*/  UMOV UR49, 0x400 ;  /* 0x0000040000317882 */ /* 0x000fe40000000000 */
[----:B------:R-:W1:Y:S01]  /*4ec0*/  LDC R99, c[0x0][0x370] ;  /* 0x0000dc00ff637b82 */ /* 0x000e620000000800 */
[----:B------:R-:W-:Y:S01]  /*4ed0*/  ULEA UR49, UR37, UR49, 0x18 ;  /* 0x0000003125317291 */ /* 0x000fe2000f8ec0ff */
[----:B------:R-:W-:Y:S01]  /*4ee0*/  LOP3.LUT R2, R3, 0x180, RZ, 0xc0, !PT ;  /* 0x0000018003027812 */ /* 0x000fe200078ec0ff */
[----:B------:R-:W-:Y:S01]  /*4ef0*/  IMAD.U32 R46, R108, 0x10000, RZ ;  /* 0x000100006c2e7824 */ /* 0x000fe200078e00ff */
[----:B------:R-:W-:Y:S01]  /*4f00*/  LOP3.LUT R100, R100, 0xc00, RZ, 0xc0, !PT ;  /* 0x00000c0064647812 */ /* 0x000fe200078ec0ff */
[----:B------:R-:W-:Y:S01]  /*4f10*/  UIADD3 UR4, UPT, UPT, UR49, 0x4200, URZ ;  /* 0x0000420031047890 */ /* 0x000fe2000fffe0ff */
[----:B------:R-:W-:Y:S01]  /*4f20*/  LOP3.LUT R4, R2, 0x20, R4, 0xf8, !PT ;  /* 0x0000002002047812 */ /* 0x000fe200078ef804 */
[----:B------:R-:W-:Y:S01]  /*4f30*/  IMAD.SHL.U32 R2, R108, 0x8, RZ ;  /* 0x000000086c027824 */ /* 0x000fe200078e00ff */
[----:B------:R-:W2:Y:S01]  /*4f40*/  LDC R42, c[0x0][0xb0c] ;  /* 0x0002c300ff2a7b82 */ /* 0x000ea20000000800 */
[----:B------:R-:W-:Y:S01]  /*4f50*/  LOP3.LUT R100, R100, 0x40, R3, 0xf8, !PT ;  /* 0x0000004064647812 */ /* 0x000fe200078ef803 */
[----:B------:R-:W-:Y:S01]  /*4f60*/  IMAD.MOV.U32 R45, RZ, RZ, RZ ;  /* 0x000000ffff2d7224 */ /* 0x000fe200078e00ff */
[----:B------:R-:W-:Y:S01]  /*4f70*/  LOP3.LUT R46, R46, 0x600000, RZ, 0xc0, !PT ;  /* 0x006000002e2e7812 */ /* 0x000fe200078ec0ff */
[----:B------:R-:W-:Y:S01]  /*4f80*/  IMAD.MOV.U32 R112, RZ, RZ, RZ ;  /* 0x000000ffff707224 */ /* 0x000fe200078e00ff */
[----:B------:R-:W-:-:S02]  /*4f90*/  LOP3.LUT R108, R108, 0x2, RZ, 0xc0, !PT ;  /* 0x000000026c6c7812 */ /* 0x000fc400078ec0ff */
[----:B------:R-:W-:Y:S02]  /*4fa0*/  CS2R R104, SRZ ;  /* 0x0000000000687805 */ /* 0x000fe4000001ff00 */
[----:B------:R-:W-:Y:S01]  /*4fb0*/  LOP3.LUT R2, R4, 0x30, R2, 0x78, !PT ;  /* 0x0000003004027812 */ /* 0x000fe200078e7802 */
[----:B------:R-:W4:Y:S01]  /*4fc0*/  LDC R97, c[0x0][0xb20] ;  /* 0x0002c800ff617b82 */ /* 0x000f220000000800 */
[----:B------:R-:W3:Y:S01]  /*4fd0*/  LDS R0, [UR49+0x1a0] ;  /* 0x0001a031ff007984 */ /* 0x000ee20008000800 */
[----:B------:R-:W-:Y:S01]  /*4fe0*/  LOP3.LUT R100, R100, 0x200, R3, 0xf8, !PT ;  /* 0x0000020064647812 */ /* 0x000fe200078ef803 */
[----:B------:R-:W-:Y:S01]  /*4ff0*/  IMAD.MOV R102, RZ, RZ, -R108 ;  /* 0x000000ffff667224 */ /* 0x000fe200078e0a6c */
[----:B------:R-:W1:Y:S01]  /*5000*/  LDCU.64 UR52, c[0x0][0x348] ;  /* 0x00006900ff3477ac */ /* 0x000e620008000a00 */
[----:B------:R-:W-:Y:S01]  /*5010*/  IMAD.U32 R109, RZ, RZ, UR4 ;  /* 0x00000004ff6d7e24 */ /* 0x000fe2000f8e00ff */
[----:B------:R-:W-:Y:S02]  /*5020*/  LOP3.LUT R100, R100, R2, RZ, 0xfc, !PT ;  /* 0x0000000264647212 */ /* 0x000fe400078efcff */
[----:B------:R-:W1:Y:S01]  /*5030*/  LDC R41, c[0x0][0xb30] ;  /* 0x0002cc00ff297b82 */ /* 0x000e620000000800 */
[----:B------:R-:W1:Y:S01]  /*5040*/  LDCU.64 UR38, c[0x0][0x888] ;  /* 0x00011100ff2677ac */ /* 0x000e620008000a00 */
[----:B------:R-:W1:Y:S06]  /*5050*/  LDCU.64 UR44, c[0x0][0x890] ;  /* 0x00011200ff2c77ac */ /* 0x000e6c0008000a00 */
[----:B------:R-:W1:Y:S01]  /*5060*/  LDC.64 R92, c[0x0][0xb10] ;  /* 0x0002c400ff5c7b82 */ /* 0x000e620000000a00 */
[----:B------:R-:W-:-:S07]  /*5070*/  UIADD3 UR48, UPT, UPT, UR49, 0x200, URZ ;  /* 0x0000020031307890 */ /* 0x000fce000fffe0ff */
[----:B------:R-:W1:Y:S08]  /*5080*/  LDC.64 R38, c[0x0][0xb18] ;  /* 0x0002c600ff267b82 */ /* 0x000e700000000a00 */
[----:B------:R-:W1:Y:S08]  /*5090*/  LDC.64 R36, c[0x0][0xb28] ;  /* 0x0002ca00ff247b82 */ /* 0x000e700000000a00 */
[----:B------:R-:W1:Y:S01]  /*50a0*/  LDC.64 R90, c[0x0][0x8b0] ;  /* 0x00022c00ff5a7b82 */ /* 0x000e620000000a00 */
[----:B---3--:R-:W-:-:S07]  /*50b0*/  IMAD.IADD R46, R0, 0x1, R46 ;  /* 0x00000001002e7824 */ /* 0x008fce00078e022e */
[----:B------:R-:W3:Y:S08]  /*50c0*/  LDC.64 R88, c[0x0][0x8a8] ;  /* 0x00022a00ff587b82 */ /* 0x000ef00000000a00 */
[----:B--2-4-:R-:W1:Y:S02]  /*50d0*/  LDC R98, c[0x0][0x374] ;  /* 0x0000dd00ff627b82 */ /* 0x014e640000000800 */
.L_x_131:
[----:B------:R-:W-:Y:S02]  /*50e0*/  LEA R0, R112, UR49, 0x3 ;  /* 0x0000003170007c11 */ /* 0x000fe4000f8e18ff */
[----:B------:R-:W-:Y:S02]  /*50f0*/  SHF.L.U32 R2, R106, 0x1f, RZ ;  /* 0x0000001f6a027819 */ /* 0x000fe400000006ff */
[----:B------:R-:W-:Y:S02]  /*5100*/  LEA R16, R112, UR49, 0x4 ;  /* 0x0000003170107c11 */ /* 0x000fe4000f8e20ff */
[----:B------:R-:W2:Y:S02]  /*5110*/  SYNCS.PHASECHK.TRANS64.TRYWAIT P0, [R0+URZ+0xf0], R2 ;  /* 0x0000f002000075a7 */ /* 0x000ea400080011ff */
[----:B-12---:R-:W-:Y:S05]  /*5120*/  @!P0 BRA `(.L_x_90) ;  /* 0x0000004c00b88947 */ /* 0x006fea0003800000 */
.L_x_187:
[----:B------:R-:W4:Y:S01]  /*5130*/  LDC.64 R10, c[0x0][0xb10] ;  /* 0x0002c400ff0a7b82 */ /* 0x000f220000000a00 */
[----:B------:R-:W3:Y:S01]  /*5140*/  LDS.128 R16, [R16+0x180] ;  /* 0x0001800010107984 */ /* 0x000ee20000000c00 */
[----:B-1----:R-:W-:Y:S01]  /*5150*/  ISETP.NE.AND P1, PT, R41, 0x1, PT ;  /* 0x000000012900780c */ /* 0x002fe20003f25270 */
[----:B--2---:R-:W-:Y:S01]  /*5160*/  VIADD R0, R0, 0x100 ;  /* 0x0000010000007836 */ /* 0x004fe20000000000 */
[----:B------:R-:W-:Y:S04]  /*5170*/  ISETP.GE.AND P0, PT, R40, 0x1, PT ;  /* 0x000000012800780c */ /* 0x000fe80003f06270 */
[----:B------:R-:W1:Y:S01]  /*5180*/  LDC.64 R8, c[0x0][0xb18] ;  /* 0x0002c600ff087b82 */ /* 0x000e620000000a00 */
[----:B------:R-:W-:Y:S01]  /*5190*/  PRMT R0, RZ, 0x654, R0 ;  /* 0x00000654ff007816 */ /* 0x000fe20000000000 */
[----:B------:R-:W-:Y:S01]  /*51a0*/  @!PT LDS RZ, [RZ] ;  /* 0x00000000fffff984 */ /* 0x000fe20000000800 */
[----:B------:R-:W-:Y:S01]  /*51b0*/  @!PT LDS RZ, [RZ] ;  /* 0x00000000fffff984 */ /* 0x000fe20000000800 */
[----:B------:R-:W-:Y:S01]  /*51c0*/  @!PT LDS RZ, [RZ] ;  /* 0x00000000fffff984 */ /* 0x000fe20000000800 */
[----:B------:R-:W-:Y:S01]  /*51d0*/  @!PT LDS RZ, [RZ] ;  /* 0x00000000fffff984 */ /* 0x000fe20000000800 */
[----:B------:R2:W-:Y:S06]  /*51e0*/  MEMBAR.ALL.CTA ;  /* 0x0000000000007992 */ /* 0x0005ec0000008000 */
[----:B--2---:R-:W2:Y:S01]  /*51f0*/  FENCE.VIEW.ASYNC.S ;  /* 0x00000000000073c6 */ /* 0x004ea20000000000 */
[----:B------:R-:W1:Y:S08]  /*5200*/  @!P1 LDC R12, c[0x0][0xb20] ;  /* 0x0002c800ff0c9b82 */ /* 0x000e700000000800 */
[----:B------:R-:W1:Y:S01]  /*5210*/  @!P1 LDC R7, c[0x0][0xb0c] ;  /* 0x0002c300ff079b82 */ /* 0x000e620000000800 */
[----:B--2---:R2:W-:Y:S01]  /*5220*/  SYNCS.ARRIVE.TRANS64.RED.A1T0 RZ, [R0+URZ], RZ ;  /* 0x000000ff00ff79a7 */ /* 0x0045e200081004ff */
[----:B---3--:R-:W-:Y:S04]  /*5230*/  LOP3.LUT P4, RZ, R18, 0x1, RZ, 0xc0, !PT ;  /* 0x0000000112ff7812 */ /* 0x008fe8000788c0ff */
[----:B------:R-:W-:Y:S09]  /*5240*/  P2R R111, PR, RZ, 0x10 ;  /* 0x00000010ff6f7803 */ /* 0x000ff20000000000 */
[----:B------:R-:W-:Y:S02]  /*5250*/  @P4 MOV R44, R16 ;  /* 0x00000010002c4202 */ /* 0x000fe40000000f00 */
[----:B------:R-:W-:Y:S01]  /*5260*/  @P4 LOP3.LUT R43, R17, 0xffff, RZ, 0xc0, !PT ;  /* 0x0000ffff112b4812 */ /* 0x000fe200078ec0ff */
[----:B--2-4-:R-:W-:Y:S06]  /*5270*/  @!P0 BRA `(.L_x_91) ;  /* 0x0000000000a48947 */ /* 0x014fec0003800000 */
[----:B------:R-:W-:Y:S01]  /*5280*/  IMAD.HI.U32 R0, R98, R39, RZ ;  /* 0x0000002762007227 */ /* 0x000fe200078e00ff */
[----:B------:R-:W-:Y:S02]  /*5290*/  ISETP.NE.AND P0, PT, R38, 0x1, PT ;  /* 0x000000012600780c */ /* 0x000fe40003f05270 */
[----:B------:R-:W-:Y:S01]  /*52a0*/  ISETP.NE.AND P2, PT, R40, 0x1, PT ;  /* 0x000000012800780c */ /* 0x000fe20003f45270 */
[----:B------:R-:W-:Y:S01]  /*52b0*/  IMAD.HI.U32 R4, R99, R92, RZ ;  /* 0x0000005c63047227 */ /* 0x000fe200078e00ff */
[----:B------:R-:W-:Y:S02]  /*52c0*/  SHF.R.U32.HI R0, RZ, R97, R0 ;  /* 0x00000061ff007219 */ /* 0x000fe40000011600 */
[----:B------:R-:W-:Y:S01]  /*52d0*/  ISETP.NE.AND P3, PT, R42, 0x1, PT ;  /* 0x000000012a00780c */ /* 0x000fe20003f65270 */
[----:B------:R-:W-:Y:S01]  /*52e0*/  IMAD.HI.U32 R6, R43, R39, RZ ;  /* 0x000000272b067227 */ /* 0x000fe200078e00ff */
[-C--:B------:R-:W-:Y:S02]  /*52f0*/  SHF.R.U32.HI R4, RZ, R93.reuse, R4 ;  /* 0x0000005dff047219 */ /* 0x080fe40000011604 */
[----:B------:R-:W-:Y:S01]  /*5300*/  SEL R0, R98, R0, !P0 ;  /* 0x0000000062007207 */ /* 0x000fe20004000000 */
[----:B------:R-:W-:Y:S01]  /*5310*/  IMAD.HI.U32 R5, R44, R92, RZ ;  /* 0x0000005c2c057227 */ /* 0x000fe200078e00ff */
[----:B------:R-:W-:Y:S03]  /*5320*/  SEL R4, R99, R4, !P3 ;  /* 0x0000000463047207 */ /* 0x000fe60005800000 */
[-C--:B------:R-:W-:Y:S01]  /*5330*/  IMAD.HI.U32 R3, R0, R36.reuse, RZ ;  /* 0x0000002400037227 */ /* 0x080fe200078e00ff */
[----:B------:R-:W-:Y:S03]  /*5340*/  SHF.R.U32.HI R5, RZ, R93, R5 ;  /* 0x0000005dff057219 */ /* 0x000fe60000011605 */
[----:B------:R-:W-:Y:S01]  /*5350*/  IMAD.HI.U32 R2, R4, R36, RZ ;  /* 0x0000002404027227 */ /* 0x000fe200078e00ff */
[----:B------:R-:W-:Y:S02]  /*5360*/  @P2 SHF.R.U32.HI R0, RZ, R37, R3 ;  /* 0x00000025ff002219 */ /* 0x000fe40000011603 */
[----:B------:R-:W-:Y:S02]  /*5370*/  SHF.R.U32.HI R3, RZ, R97, R6 ;  /* 0x00000061ff037219 */ /* 0x000fe40000011606 */
[----:B------:R-:W-:Y:S01]  /*5380*/  @P2 SHF.R.U32.HI R4, RZ, R37, R2 ;  /* 0x00000025ff042219 */ /* 0x000fe20000011602 */
[----:B------:R-:W-:Y:S01]  /*5390*/  IMAD R0, R40, R0, RZ ;  /* 0x0000000028007224 */ /* 0x000fe200078e02ff */
[----:B------:R-:W-:Y:S02]  /*53a0*/  SEL R3, R43, R3, !P0 ;  /* 0x000000032b037207 */ /* 0x000fe40004000000 */
[----:B------:R-:W-:Y:S01]  /*53b0*/  SEL R2, R44, R5, !P3 ;  /* 0x000000052c027207 */ /* 0x000fe20005800000 */
[----:B------:R-:W-:Y:S01]  /*53c0*/  IMAD R5, R40, R4, RZ ;  /* 0x0000000428057224 */ /* 0x000fe200078e02ff */
[C---:B------:R-:W-:Y:S01]  /*53d0*/  ISETP.GE.AND P0, PT, R3.reuse, R0, PT ;  /* 0x000000000300720c */ /* 0x040fe20003f06270 */
[C---:B------:R-:W-:Y:S03]  /*53e0*/  IMAD.HI.U32 R0, R3.reuse, R36, RZ ;  /* 0x0000002403007227 */ /* 0x040fe600078e00ff */
[C---:B------:R-:W-:Y:S02]  /*53f0*/  ISETP.GE.OR P0, PT, R2.reuse, R5, P0 ;  /* 0x000000050200720c */ /* 0x040fe40000706670 */
[----:B------:R-:W-:Y:S04]  /*5400*/  SHF.R.U32.HI R0, RZ, R37, R0 ;  /* 0x00000025ff007219 */ /* 0x000fe80000011600 */
[C---:B------:R-:W-:Y:S05]  /*5410*/  SEL R6, R3.reuse, R0, !P2 ;  /* 0x0000000003067207 */ /* 0x040fea0005000000 */
        /* <DEDUP_REMOVED lines=14> */
[----:B------:R-:W-:Y:S07]  /*5500*/  IMAD R43, R3, R38, R43 ;  /* 0x00000026032b7224 */ /* 0x000fee00078e022b */
.L_x_91:
[----:B-1----:R-:W-:Y:S01]  /*5510*/  @!P1 ISETP.NE.AND P0, PT, R8, 0x1, PT ;  /* 0x000000010800980c */ /* 0x002fe20003f05270 */
[----:B------:R-:W-:Y:S01]  /*5520*/  @!P1 IMAD.HI.U32 R0, R44, R10, RZ ;  /* 0x0000000a2c009227 */ /* 0x000fe200078e00ff */
[----:B------:R-:W-:Y:S01]  /*5530*/  @!P1 ISETP.NE.AND P2, PT, R7, 0x1, PT ;  /* 0x000000010700980c */ /* 0x000fe20003f45270 */
[----:B------:R-:W-:Y:S01]  /*5540*/  ULOP3.LUT UP0, URZ, UR48, 0x1b0, URZ, 0xc0, !UPT ;  /* 0x000001b030ff7892 */ /* 0x000fe2000f80c0ff */
[----:B------:R-:W-:Y:S01]  /*5550*/  R2UR UR42, R15 ;  /* 0x000000000f2a72ca */ /* 0x000fe200000e0000 */
[C---:B------:R-:W-:Y:S01]  /*5560*/  @!P1 IMAD.HI.U32 R2, R43.reuse, R9, RZ ;  /* 0x000000092b029227 */ /* 0x040fe200078e00ff */
[----:B------:R-:W-:Y:S02]  /*5570*/  @!P1 SHF.R.U32.HI R0, RZ, R11, R0 ;  /* 0x0000000bff009219 */ /* 0x000fe40000011600 */
[----:B------:R-:W-:Y:S01]  /*5580*/  R2UR UR41, R14 ;  /* 0x000000000e2972ca */ /* 0x000fe200000e0000 */
[----:B------:R-:W-:Y:S01]  /*5590*/  VIADD R112, R112, 0x1 ;  /* 0x0000000170707836 */ /* 0x000fe20000000000 */
[----:B------:R-:W-:Y:S02]  /*55a0*/  @!P1 SHF.R.U32.HI R2, RZ, R12, R2 ;  /* 0x0000000cff029219 */ /* 0x000fe40000011602 */
[----:B------:R-:W-:Y:S02]  /*55b0*/  @!P1 SEL R3, R44, R0, !P2 ;  /* 0x000000002c039207 */ /* 0x000fe40005000000 */
[----:B------:R-:W-:Y:S02]  /*55c0*/  @!P1 SEL R2, R43, R2, !P0 ;  /* 0x000000022b029207 */ /* 0x000fe40004000000 */
[----:B------:R-:W-:Y:S01]  /*55d0*/  @P4 SHF.R.U32.HI R103, RZ, 0x10, R17 ;  /* 0x00000010ff674819 */ /* 0x000fe20000011611 */
[----:B------:R-:W-:Y:S02]  /*55e0*/  USHF.L.U32 UR42, UR42, 0x6, URZ ;  /* 0x000000062a2a7899 */ /* 0x000fe400080006ff */
[----:B------:R-:W-:Y:S02]  /*55f0*/  @!P1 IMAD.IADD R0, R2, 0x1, -R3 ;  /* 0x0000000102009824 */ /* 0x000fe400078e0a03 */
[----:B------:R-:W-:Y:S01]  /*5600*/  @!P1 IMAD.IADD R2, R3, 0x1, -R2 ;  /* 0x0000000103029824 */ /* 0x000fe200078e0a02 */
[----:B------:R-:W-:Y:S01]  /*5610*/  USHF.L.U32 UR41, UR41, 0x8, URZ ;  /* 0x0000000829297899 */ /* 0x000fe200080006ff */
[----:B------:R-:W-:Y:S02]  /*5620*/  @!P1 IMAD R44, R0, R7, R44 ;  /* 0x00000007002c9224 */ /* 0x000fe400078e022c */
[----:B------:R-:W-:Y:S01]  /*5630*/  @!P1 IMAD R43, R2, R8, R43 ;  /* 0x00000008022b9224 */ /* 0x000fe200078e022b */
[----:B------:R-:W-:Y:S08]  /*5640*/  BRA.U !UP0, `(.L_x_92) ;  /* 0x0000000108407547 */ /* 0x000ff0000b800000 */
[----:B------:R-:W1:Y:S01]  /*5650*/  LDCU.64 UR8, c[0x4][0x88] ;  /* 0x01001100ff0877ac */ /* 0x000e620008000a00 */
[----:B------:R-:W-:Y:S01]  /*5660*/  MOV R3, 0x0 ;  /* 0x0000000000037802 */ /* 0x000fe20000000f00 */
[----:B------:R-:W-:Y:S02]  /*5670*/  HFMA2 R12, -RZ, RZ, 0, 5.9604644775390625e-08 ;  /* 0x00000001ff0c7431 */ /* 0x000fe400000001ff */
[----:B------:R-:W-:Y:S02]  /*5680*/  IMAD.MOV.U32 R8, RZ, RZ, 0x70 ;  /* 0x00000070ff087424 */ /* 0x000fe400078e00ff */
[----:B------:R-:W-:Y:S01]  /*5690*/  IMAD.MOV.U32 R13, RZ, RZ, RZ ;  /* 0x000000ffff0d7224 */ /* 0x000fe200078e00ff */
[----:B------:R-:W2:Y:S01]  /*56a0*/  LDCU.64 UR6, c[0x4][0x90] ;  /* 0x01001200ff0677ac */ /* 0x000ea20008000a00 */
[----:B------:R-:W3:Y:S01]  /*56b0*/  LDC.64 R2, c[0x4][R3] ;  /* 0x0100000003027b82 */ /* 0x000ee20000000a00 */
[----:B------:R-:W4:Y:S01]  /*56c0*/  LDCU.64 UR4, c[0x4][0x8] ;  /* 0x01000100ff0477ac */ /* 0x000f220008000a00 */
[----:B-1----:R-:W-:Y:S01]  /*56d0*/  MOV R5, UR9 ;  /* 0x0000000900057c02 */ /* 0x002fe20008000f00 */
[----:B------:R-:W-:Y:S01]  /*56e0*/  IMAD.U32 R4, RZ, RZ, UR8 ;  /* 0x00000008ff047e24 */ /* 0x000fe2000f8e00ff */
[----:B--2---:R-:W-:Y:S01]  /*56f0*/  MOV R7, UR7 ;  /* 0x0000000700077c02 */ /* 0x004fe20008000f00 */
[----:B------:R-:W-:Y:S01]  /*5700*/  IMAD.U32 R6, RZ, RZ, UR6 ;  /* 0x00000006ff067e24 */ /* 0x000fe2000f8e00ff */
[----:B----4-:R-:W-:Y:S01]  /*5710*/  MOV R11, UR5 ;  /* 0x00000005000b7c02 */ /* 0x010fe20008000f00 */
[----:B------:R-:W-:Y:S02]  /*5720*/  IMAD.U32 R10, RZ, RZ, UR4 ;  /* 0x00000004ff0a7e24 */ /* 0x000fe4000f8e00ff */
[----:B------:R-:W-:Y:S07]  /*5730*/  LEPC R20, `(.L_x_92) ;  /* 0x000000001014794e */ /* 0x000fee0000000000 */
[----:B---3-5:R-:W-:Y:S05]  /*5740*/  CALL.ABS.NOINC R2 ;  /* 0x0000000002007343 */ /* 0x028fea0003c00000 */
.L_x_92:
[----:B------:R-:W-:Y:S01]  /*5750*/  LOP3.LUT P0, RZ, R109, 0x1b0, RZ, 0xc0, !PT ;  /* 0x000001b06dff7812 */ /* 0x000fe2000780c0ff */
[----:B------:R-:W-:Y:S11]  /*5760*/  BSSY.RECONVERGENT B6, `(.L_x_93) ;  /* 0x0000013000067945 */ /* 0x000ff60003800200 */
[----:B------:R-:W-:Y:S01]  /*5770*/  @!UPT UIADD3 URZ, UPT, UPT, URZ, URZ, URZ ;  /* 0x000000fffffff290 */ /* 0x000fe2000fffe0ff */
[----:B------:R-:W-:Y:S05]  /*5780*/  @!P0 BRA `(.L_x_94) ;  /* 0x0000000000408947 */ /* 0x000fea0003800000 */
        /* <DEDUP_REMOVED lines=16> */
.L_x_94:
[----:B------:R-:W-:Y:S05]  /*5890*/  BSYNC.RECONVERGENT B6 ;  /* 0x0000000000067941 */ /* 0x000fea0003800200 */
.L_x_93:
[----:B------:R-:W-:Y:S01]  /*58a0*/  ISETP.NE.U32.AND P4, PT, R90, RZ, PT ;  /* 0x000000ff5a00720c */ /* 0x000fe20003f85070 */
[----:B------:R-:W-:Y:S01]  /*58b0*/  UISETP.NE.AND UP2, UPT, UR50, URZ, UPT ;  /* 0x000000ff3200728c */ /* 0x000fe2000bf45270 */
[----:B------:R-:W-:Y:S01]  /*58c0*/  ISETP.NE.U32.AND P2, PT, RZ, UR38, PT ;  /* 0x00000026ff007c0c */ /* 0x000fe2000bf45070 */
[----:B------:R-:W-:Y:S01]  /*58d0*/  UISETP.NE.U32.AND UP1, UPT, UR44, URZ, UPT ;  /* 0x000000ff2c00728c */ /* 0x000fe2000bf25070 */
[----:B------:R-:W-:Y:S01]  /*58e0*/  ISETP.NE.AND.EX P4, PT, R91, RZ, PT, P4 ;  /* 0x000000ff5b00720c */ /* 0x000fe20003f85340 */
[----:B------:R-:W-:Y:S01]  /*58f0*/  UPLOP3.LUT UP0, UPT, UPT, UPT, UPT, 0x40, 0x4 ;  /* 0x000000000004789c */ /* 0x000fe20003f0e870 */
[----:B------:R-:W-:Y:S01]  /*5900*/  ISETP.NE.AND.EX P2, PT, RZ, UR39, PT, P2 ;  /* 0x00000027ff007c0c */ /* 0x000fe2000bf45320 */
[----:B------:R-:W-:Y:S01]  /*5910*/  UISETP.NE.AND.EX UP1, UPT, UR45, URZ, UPT, UP1 ;  /* 0x000000ff2d00728c */ /* 0x000fe2000bf25310 */
[----:B------:R-:W-:Y:S04]  /*5920*/  PLOP3.LUT P1, PT, PT, PT, UP2, 0x80, 0x8 ;  /* 0x000000000008781c */ /* 0x000fe80003f2f028 */
[----:B------:R-:W-:Y:S06]  /*5930*/  @UP2 UPLOP3.LUT UP0, UPT, UPT, UPT, UP1, 0x80, 0x8 ;  /* 0x000000000008289c */ /* 0x000fec0003f0f010 */
[----:B------:R-:W-:Y:S01]  /*5940*/  PLOP3.LUT P0, PT, PT, PT, UP0, 0x80, 0x8 ;  /* 0x000000000008781c */ /* 0x000fe20003f0f008 */
[----:B------:R-:W-:Y:S01]  /*5950*/  @!UPT UIADD3 URZ, UPT, UPT, URZ, URZ, URZ ;  /* 0x000000fffffff290 */ /* 0x000fe2000fffe0ff */
[----:B------:R-:W-:Y:S11]  /*5960*/  BRA.U !UP1, `(.L_x_95) ;  /* 0x0000000109387547 */ /* 0x000ff6000b800000 */
[----:B------:R-:W-:Y:S01]  /*5970*/  UISETP.NE.U32.AND UP0, UPT, UR38, URZ, UPT ;  /* 0x000000ff2600728c */ /* 0x000fe2000bf05070 */
[----:B------:R-:W-:Y:S02]  /*5980*/  HFMA2 R0, -RZ, RZ, 0, 5.9604644775390625e-08 ;  /* 0x00000001ff007431 */ /* 0x000fe400000001ff */
[----:B------:R-:W-:Y:S01]  /*5990*/  IMAD.MOV.U32 R96, RZ, RZ, 0x1 ;  /* 0x00000001ff607424 */ /* 0x000fe200078e00ff */
[----:B------:R-:W-:Y:S06]  /*59a0*/  UISETP.NE.AND.EX UP0, UPT, UR39, URZ, UPT, UP0 ;  /* 0x000000ff2700728c */ /* 0x000fec000bf05300 */
[----:B------:R-:W-:Y:S05]  /*59b0*/  PLOP3.LUT P3, PT, PT, PT, UP0, 0x80, 0x8 ;  /* 0x000000000008781c */ /* 0x000fea0003f6f008 */
[----:B------:R-:W1:Y:S01]  /*59c0*/  @UP0 LDCU.64 UR6, c[0x0][0x888] ;  /* 0x00011100ff0607ac */ /* 0x000e620008000a00 */
[----:B------:R-:W-:Y:S07]  /*59d0*/  @UP0 UIMAD UR4, UR36, UR44, URZ ;  /* 0x0000002c240402a4 */ /* 0x000fee000f8e02ff */
[----:B------:R-:W-:Y:S01]  /*59e0*/  @!P3 PRMT R96, R0, 0x7610, R96 ;  /* 0x000076100060b816 */ /* 0x000fe20000000060 */
[----:B-1----:R-:W-:Y:S03]  /*59f0*/  @UP0 UIMAD.WIDE UR6, UR4, 0x4, UR6 ;  /* 0x00000004040608a5 */ /* 0x002fe6000f8e0206 */
[----:B------:R-:W1:Y:S03]  /*5a00*/  @!UP0 LDCU UR4, c[0x0][0x880] ;  /* 0x00011000ff0487ac */ /* 0x000e660008000800 */
[----:B------:R-:W-:Y:S01]  /*5a10*/  IMAD.U32 R2, RZ, RZ, UR6 ;  /* 0x00000006ff027e24 */ /* 0x000fe2000f8e00ff */
[----:B------:R-:W-:Y:S05]  /*5a20*/  MOV R3, UR7 ;  /* 0x0000000700037c02 */ /* 0x000fea0008000f00 */
[----:B-----5:R2:W5:Y:S02]  /*5a30*/  @P3 LDG.E R49, desc[UR46][R2.64] ;  /* 0x0000002e02313981 */ /* 0x020564000c1e1900 */
[----:B-12---:R-:W-:Y:S02]  /*5a40*/  @!P3 IMAD.U32 R49, RZ, RZ, UR4 ;  /* 0x00000004ff31be24 */ /* 0x006fe4000f8e00ff */
.L_x_95:
[----:B------:R-:W-:Y:S05]  /*5a50*/  @!P4 BRA `(.L_x_96) ;  /* 0x000000000020c947 */ /* 0x000fea0003800000 */
[----:B------:R-:W-:Y:S04]  /*5a60*/  ISETP.NE.U32.AND P3, PT, R88, RZ, PT ;  /* 0x000000ff5800720c */ /* 0x000fe80003f65070 */
[----:B------:R-:W-:Y:S11]  /*5a70*/  ISETP.NE.AND.EX P3, PT, R89, RZ, PT, P3 ;  /* 0x000000ff5900720c */ /* 0x000ff60003f65330 */
[----:B------:R-:W-:Y:S02]  /*5a80*/  @!UPT UIADD3 URZ, UPT, UPT, URZ, URZ, URZ ;  /* 0x000000fffffff290 */ /* 0x000fe4000fffe0ff */
[----:B------:R-:W1:Y:S01]  /*5a90*/  @P3 LDC.64 R2, c[0x0][0x8a8] ;  /* 0x00022a00ff023b82 */ /* 0x000e620000000a00 */
[----:B------:R-:W-:Y:S04]  /*5aa0*/  @P3 IMAD R0, R90, UR36, RZ ;  /* 0x000000245a003c24 */ /* 0x000fe8000f8e02ff */
[----:B-1----:R-:W-:Y:S05]  /*5ab0*/  @P3 IMAD.WIDE R2, R0, 0x4, R2 ;  /* 0x0000000400023825 */ /* 0x002fea00078e0202 */
[----:B-----5:R1:W5:Y:S02]  /*5ac0*/  @P3 LDG.E R47, desc[UR46][R2.64] ;  /* 0x0000002e022f3981 */ /* 0x020364000c1e1900 */
[----:B-1----:R-:W2:Y:S02]  /*5ad0*/  @!P3 LDC R47, c[0x0][0x8a0] ;  /* 0x00022800ff2fbb82 */ /* 0x002ea40000000800 */
.L_x_96:
[----:B-----5:R-:W-:Y:S01]  /*5ae0*/  FSETP.NEU.AND P4, PT, R49, RZ, PT ;  /* 0x000000ff3100720b */ /* 0x020fe20003f8d000 */
[----:B------:R-:W-:Y:S01]  /*5af0*/  BSSY B1, `(.L_x_97) ;  /* 0x0000042000017945 */ /* 0x000fe20003800000 */
[----:B------:R-:W-:Y:S01]  /*5b00*/  SEL R5, RZ, 0xffffffff, P2 ;  /* 0xffffffffff057807 */ /* 0x000fe20001000000 */
[----:B------:R-:W-:Y:S01]  /*5b10*/  IMAD.MOV.U32 R115, RZ, RZ, 0x1 ;  /* 0x00000001ff737424 */ /* 0x000fe200078e00ff */
[----:B------:R-:W-:Y:S02]  /*5b20*/  LOP3.LUT P3, RZ, R96, 0xff, RZ, 0xc0, !PT ;  /* 0x000000ff60ff7812 */ /* 0x000fe4000786c0ff */
[----:B------:R-:W-:Y:S02]  /*5b30*/  CS2R R86, SRZ ;  /* 0x0000000000567805 */ /* 0x000fe4000001ff00 */
[----:B------:R-:W-:Y:S02]  /*5b40*/  @P1 SEL R0, RZ, 0xffffffff, P4 ;  /* 0xffffffffff001807 */ /* 0x000fe40002000000 */
[----:B------:R-:W-:Y:S02]  /*5b50*/  CS2R R84, SRZ ;  /* 0x0000000000547805 */ /* 0x000fe4000001ff00 */
[----:B------:R-:W-:Y:S02]  /*5b60*/  LEA R2, R105, UR49, 0x3 ;  /* 0x0000003169027c11 */ /* 0x000fe4000f8e18ff */
[----:B------:R-:W-:Y:S02]  /*5b70*/  CS2R R82, SRZ ;  /* 0x0000000000527805 */ /* 0x000fe4000001ff00 */
[----:B------:R-:W-:Y:S02]  /*5b80*/  @P0 SEL R0, R5, R0, !P3 ;  /* 0x0000000005000207 */ /* 0x000fe40005800000 */
[----:B------:R-:W-:Y:S02]  /*5b90*/  CS2R R80, SRZ ;  /* 0x0000000000507805 */ /* 0x000fe4000001ff00 */
[----:B------:R-:W-:Y:S02]  /*5ba0*/  LEA R113, R45, UR49, 0x3 ;  /* 0x000000312d717c11 */ /* 0x000fe4000f8e18ff */
[----:B------:R-:W-:Y:S02]  /*5bb0*/  @P1 LOP3.LUT R0, R0, 0x1, RZ, 0xc0, !PT ;  /* 0x0000000100001812 */ /* 0x000fe400078ec0ff */
[----:B------:R-:W-:Y:S02]  /*5bc0*/  SHF.L.U32 R3, R107, 0x1f, RZ ;  /* 0x0000001f6b037819 */ /* 0x000fe400000006ff */
[----:B------:R-:W-:Y:S02]  /*5bd0*/  ISETP.NE.U32.OR P6, PT, R0, 0x1, !P1 ;  /* 0x000000010000780c */ /* 0x000fe40004fc5470 */
[----:B------:R-:W-:Y:S02]  /*5be0*/  PLOP3.LUT P2, PT, PT, PT, UP1, 0x80, 0x8 ;  /* 0x000000000008781c */ /* 0x000fe40003f4f018 */
[----:B------:R-:W-:Y:S02]  /*5bf0*/  LEA.HI R48, R45, R45, RZ, 0x1 ;  /* 0x0000002d2d307211 */ /* 0x000fe400078f08ff */
[----:B------:R-:W-:Y:S02]  /*5c00*/  SEL R4, RZ, 0xffffffff, P4 ;  /* 0xffffffffff047807 */ /* 0x000fe40002000000 */
[----:B------:R-:W-:Y:S05]  /*5c10*/  P2R R118, PR, RZ, 0x40 ;  /* 0x00000040ff767803 */ /* 0x000fea0000000000 */
[----:B------:R-:W-:Y:S02]  /*5c20*/  @P6 SHF.L.U32 R0, R104, 0x1f, RZ ;  /* 0x0000001f68006819 */ /* 0x000fe400000006ff */
[----:B------:R-:W-:Y:S02]  /*5c30*/  @P2 SEL R4, R5, R4, !P3 ;  /* 0x0000000405042207 */ /* 0x000fe40005800000 */
[----:B------:R1:W3:Y:S02]  /*5c40*/  @P6 SYNCS.PHASECHK.TRANS64.TRYWAIT P1, [R2+URZ+0xa0], R0 ;  /* 0x0000a000020065a7 */ /* 0x0002e400080211ff */
[----:B------:R-:W-:Y:S04]  /*5c50*/  LOP3.LUT R4, R4, 0x1, RZ, 0xc0, !PT ;  /* 0x0000000104047812 */ /* 0x000fe800078ec0ff */
[----:B------:R-:W-:Y:S04]  /*5c60*/  ISETP.NE.U32.AND P5, PT, R4, 0x1, PT ;  /* 0x000000010400780c */ /* 0x000fe80003fa5070 */
[----:B------:R-:W-:Y:S01]  /*5c70*/  P2R R116, PR, RZ, 0x20 ;  /* 0x00000020ff747803 */ /* 0x000fe20000000000 */
[----:B------:R4:W2:Y:S01]  /*5c80*/  SYNCS.PHASECHK.TRANS64.TRYWAIT P0, [R113+URZ+0x110], R3 ;  /* 0x00011003710075a7 */ /* 0x0008a200080011ff */
[C---:B-1----:R-:W-:Y:S01]  /*5c90*/  IMAD.SHL.U32 R0, R48.reuse, 0x80, RZ ;  /* 0x0000008030007824 */ /* 0x042fe200078e00ff */
[----:B------:R-:W-:Y:S04]  /*5ca0*/  LOP3.LUT R48, R48, 0xffe, RZ, 0xc0, !PT ;  /* 0x00000ffe30307812 */ /* 0x000fe800078ec0ff */
[----:B------:R-:W-:Y:S01]  /*5cb0*/  LOP3.LUT R0, R0, 0xffffff00, RZ, 0xc0, !PT ;  /* 0xffffff0000007812 */ /* 0x000fe200078ec0ff */
[----:B------:R-:W-:Y:S04]  /*5cc0*/  IMAD.IADD R48, R45, 0x1, -R48 ;  /* 0x000000012d307824 */ /* 0x000fe800078e0a30 */
[----:B------:R-:W-:Y:S04]  /*5cd0*/  IMAD.IADD R0, R46, 0x1, R0 ;  /* 0x000000012e007824 */ /* 0x000fe800078e0200 */
[----:B------:R-:W-:Y:S01]  /*5ce0*/  IMAD R48, R48, 0x100000, R0 ;  /* 0x0010000030307824 */ /* 0x000fe200078e0200 */
[----:B---3--:R-:W-:Y:S01]  /*5cf0*/  @P6 SEL R115, RZ, 0x1, !P1 ;  /* 0x00000001ff736807 */ /* 0x008fe20004800000 */
[----:B----4-:R-:W-:Y:S06]  /*5d00*/  @!P6 BRA `(.L_x_98) ;  /* 0x000000000080e947 */ /* 0x010fec0003800000 */
[----:B------:R-:W-:Y:S01]  /*5d10*/  @P5 IMAD R5, R105, 0x1000, R100 ;  /* 0x0000100069055824 */ /* 0x000fe200078e0264 */
[----:B------:R-:W-:Y:S01]  /*5d20*/  ISETP.NE.AND P1, PT, R115, RZ, PT ;  /* 0x000000ff7300720c */ /* 0x000fe20003f25270 */
[----:B------:R-:W-:Y:S01]  /*5d30*/  BSSY B0, `(.L_x_99) ;  /* 0x000000b000007945 */ /* 0x000fe20003800000 */
[----:B------:R-:W-:Y:S01]  /*5d40*/  CS2R R82, SRZ ;  /* 0x0000000000527805 */ /* 0x000fe2000001ff00 */
[----:B------:R-:W-:Y:S01]  /*5d50*/  @P5 VIADD R4, R5, UR49 ;  /* 0x0000003105045c36 */ /* 0x000fe20008000000 */
[----:B------:R-:W-:Y:S02]  /*5d60*/  CS2R R80, SRZ ;  /* 0x0000000000507805 */ /* 0x000fe4000001ff00 */
[----:B------:R-:W-:Y:S02]  /*5d70*/  CS2R R86, SRZ ;  /* 0x0000000000567805 */ /* 0x000fe4000001ff00 */
[----:B------:R-:W-:Y:S01]  /*5d80*/  CS2R R84, SRZ ;  /* 0x0000000000547805 */ /* 0x000fe2000001ff00 */
[----:B------:R-:W-:Y:S04]  /*5d90*/  @P5 IMAD R4, R108, -0x10, R4 ;  /* 0xfffffff06c045824 */ /* 0x000fe800078e0204 */
[----:B------:R-:W-:Y:S05]  /*5da0*/  @P1 BRA `(.L_x_100) ;  /* 0x00000000000c1947 */ /* 0x000fea0003800000 */
[----:B------:R-:W-:Y:S04]  /*5db0*/  SHF.L.U32 R0, R104, 0x1f, RZ ;  /* 0x0000001f68007819 */ /* 0x000fe800000006ff */
[----:B------:R-:W1:Y:S02]  /*5dc0*/  SYNCS.PHASECHK.TRANS64.TRYWAIT P1, [R2+URZ+0xa0], R0 ;  /* 0x0000a000020075a7 */ /* 0x000e6400080211ff */
[----:B-1----:R-:W-:Y:S05]  /*5dd0*/  @!P1 BRA `(.L_x_101) ;  /* 0x0000004000a09947 */ /* 0x002fea0003800000 */
.L_x_100:
[----:B------:R-:W-:Y:S05]  /*5de0*/  BSYNC B0 ;  /* 0x0000000000007941 */ /* 0x000fea0003800000 */
.L_x_99:
[----:B------:R-:W-:Y:S01]  /*5df0*/  ISETP.NE.AND P1, PT, R116, RZ, PT ;  /* 0x000000ff7400720c */ /* 0x000fe20003f25270 */
[----:B-1----:R-:W-:Y:S02]  /*5e00*/  VIADD R2, R2, 0xc0 ;  /* 0x000000c002027836 */ /* 0x002fe40000000000 */
[----:B------:R-:W-:Y:S02]  /*5e10*/  IMAD.U32 R0, RZ, RZ, UR37 ;  /* 0x00000025ff007e24 */ /* 0x000fe4000f8e00ff */
[----:B------:R-:W-:Y:S03]  /*5e20*/  VIADD R105, R105, 0x1 ;  /* 0x0000000169697836 */ /* 0x000fe60000000000 */
[----:B------:R-:W-:Y:S05]  /*5e30*/  PRMT R0, R0, 0x654, R2 ;  /* 0x0000065400007816 */ /* 0x000fea0000000002 */
[----:B------:R1:W3:Y:S04]  /*5e40*/  @P1 LDS.128 R80, [R5+UR49+0x200] ;  /* 0x0002003105501984 */ /* 0x0002e80008000c00 */
[----:B------:R1:W4:Y:S01]  /*5e50*/  @P1 LDS.128 R84, [R4+0x210] ;  /* 0x0002100004541984 */ /* 0x0003220000000c00 */
[C---:B------:R-:W-:Y:S01]  /*5e60*/  ISETP.NE.AND P1, PT, R105.reuse, 0x4, PT ;  /* 0x000000046900780c */ /* 0x040fe20003f25270 */
[----:B------:R-:W-:Y:S01]  /*5e70*/  @!PT LDS RZ, [RZ] ;  /* 0x00000000fffff984 */ /* 0x000fe20000000800 */
[----:B------:R-:W-:Y:S01]  /*5e80*/  @!PT LDS RZ, [RZ] ;  /* 0x00000000fffff984 */ /* 0x000fe20000000800 */
[----:B------:R-:W-:Y:S01]  /*5e90*/  @!PT LDS RZ, [RZ] ;  /* 0x00000000fffff984 */ /* 0x000fe20000000800 */
[----:B------:R-:W-:Y:S01]  /*5ea0*/  @!PT LDS RZ, [RZ] ;  /* 0x00000000fffff984 */ /* 0x000fe20000000800 */
[----:B------:R5:W-:Y:S06]  /*5eb0*/  MEMBAR.ALL.CTA ;  /* 0x0000000000007992 */ /* 0x000bec0000008000 */
[----:B-----5:R-:W5:Y:S01]  /*5ec0*/  FENCE.VIEW.ASYNC.S ;  /* 0x00000000000073c6 */ /* 0x020f620000000000 */
[----:B------:R-:W-:Y:S01]  /*5ed0*/  SEL R105, R105, RZ, P1 ;  /* 0x000000ff69697207 */ /* 0x000fe20000800000 */
[----:B-----5:R5:W-:Y:S02]  /*5ee0*/  SYNCS.ARRIVE.TRANS64.RED.A1T0 RZ, [R0+URZ], RZ ;  /* 0x000000ff00ff79a7 */ /* 0x020be400081004ff */
[----:B-----5:R-:W-:Y:S04]  /*5ef0*/  SEL R0, RZ, 0x1, P1 ;  /* 0x00000001ff007807 */ /* 0x020fe80000800000 */
[----:B-1-3--:R-:W-:Y:S02]  /*5f00*/  LOP3.LUT R104, R104, R0, RZ, 0x3c, !PT ;  /* 0x0000000068687212 */ /* 0x00afe400078e3cff */
.L_x_98:
[----:B------:R-:W-:Y:S05]  /*5f10*/  BSYNC B1 ;  /* 0x0000000000017941 */ /* 0x000fea0003800000 */
.L_x_97:
[----:B------:R-:W-:Y:S04]  /*5f20*/  SHF.R.U32.HI R0, RZ, 0x15, R48 ;  /* 0x00000015ff007819 */ /* 0x000fe80000011630 */
[----:B------:R-:W-:Y:S01]  /*5f30*/  LOP3.LUT P1, RZ, R0, 0x3, R101, 0x48, !PT ;  /* 0x0000000300ff7812 */ /* 0x000fe20007824865 */
[----:B------:R-:W-:Y:S01]  /*5f40*/  @!UPT UIADD3 URZ, UPT, UPT, URZ, URZ, URZ ;  /* 0x000000fffffff290 */ /* 0x000fe2000fffe0ff */
[----:B--2---:R-:W-:Y:S11]  /*5f50*/  @P0 BRA `(.L_x_102) ;  /* 0x0000000000080947 */ /* 0x004ff60003800000 */
[----:B------:R-:W1:Y:S02]  /*5f60*/  SYNCS.PHASECHK.TRANS64.TRYWAIT P0, [R113+URZ+0x110], R3 ;  /* 0x00011003710075a7 */ /* 0x000e6400080011ff */
[----:B-1----:R-:W-:Y:S05]  /*5f70*/  @!P0 BRA `(.L_x_103) ;  /* 0x00000040004c8947 */ /* 0x002fea0003800000 */
.L_x_102:
[----:B------:R-:W-:Y:S05]  /*5f80*/  @!P1 BRA `(.L_x_104) ;  /* 0x0000000000409947 */ /* 0x000fea0003800000 */
[----:B------:R-:W2:Y:S01]  /*5f90*/  LDCU.64 UR8, c[0x4][0x78] ;  /* 0x01000f00ff0877ac */ /* 0x000ea20008000a00 */
[----:B-1----:R-:W-:Y:S01]  /*5fa0*/  MOV R3, 0x0 ;  /* 0x0000000000037802 */ /* 0x002fe20000000f00 */
[----:B------:R-:W-:Y:S02]  /*5fb0*/  HFMA2 R12, -RZ, RZ, 0, 5.9604644775390625e-08 ;  /* 0x00000001ff0c7431 */ /* 0x000fe400000001ff */
[----:B------:R-:W-:Y:S02]  /*5fc0*/  IMAD.MOV.U32 R8, RZ, RZ, 0x192 ;  /* 0x00000192ff087424 */ /* 0x000fe400078e00ff */
[----:B------:R-:W-:Y:S01]  /*5fd0*/  IMAD.MOV.U32 R13, RZ, RZ, RZ ;  /* 0x000000ffff0d7224 */ /* 0x000fe200078e00ff */
[----:B------:R-:W1:Y:S01]  /*5fe0*/  LDCU.64 UR6, c[0x4][0x80] ;  /* 0x01001000ff0677ac */ /* 0x000e620008000a00 */
[----:B------:R-:W3:Y:S01]  /*5ff0*/  LDC.64 R2, c[0x4][R3] ;  /* 0x0100000003027b82 */ /* 0x000ee20000000a00 */
[----:B------:R-:W5:Y:S01]  /*6000*/  LDCU.64 UR4, c[0x4][0x18] ;  /* 0x01000300ff0477ac */ /* 0x000f620008000a00 */
[----:B--2---:R-:W-:Y:S01]  /*6010*/  MOV R5, UR9 ;  /* 0x0000000900057c02 */ /* 0x004fe20008000f00 */
[----:B------:R-:W-:Y:S01]  /*6020*/  IMAD.U32 R4, RZ, RZ, UR8 ;  /* 0x00000008ff047e24 */ /* 0x000fe2000f8e00ff */
[----:B-1----:R-:W-:Y:S01]  /*6030*/  MOV R7, UR7 ;  /* 0x0000000700077c02 */ /* 0x002fe20008000f00 */
[----:B------:R-:W-:Y:S01]  /*6040*/  IMAD.U32 R6, RZ, RZ, UR6 ;  /* 0x00000006ff067e24 */ /* 0x000fe2000f8e00ff */
[----:B-----5:R-:W-:Y:S01]  /*6050*/  MOV R11, UR5 ;  /* 0x00000005000b7c02 */ /* 0x020fe20008000f00 */
[----:B------:R-:W-:Y:S02]  /*6060*/  IMAD.U32 R10, RZ, RZ, UR4 ;  /* 0x00000004ff0a7e24 */ /* 0x000fe4000f8e00ff */
[----:B------:R-:W-:Y:S07]  /*6070*/  LEPC R20, `(.L_x_104) ;  /* 0x000000001014794e */ /* 0x000fee0000000000 */
[----:B---34-:R-:W-:Y:S05]  /*6080*/  CALL.ABS.NOINC R2 ;  /* 0x0000000002007343 */ /* 0x018fea0003c00000 */
.L_x_104:
[----:B------:R-:W-:Y:S01]  /*6090*/  F2FP.F16.E4M3.UNPACK_B R4, R81 ;  /* 0x00000051ff04723e */ /* 0x000fe200020006ff */
[----:B------:R-:W-:Y:S05]  /*60a0*/  WARPSYNC.ALL ;  /* 0x0000000000007948 */ /* 0x000fea0003800000 */
[----:B------:R-:W-:Y:S01]  /*60b0*/  R2UR UR4, R48 ;  /* 0x00000000300472ca */ /* 0x000fe200000e0000 */
[--C-:B------:R-:W-:Y:S01]  /*60c0*/  HADD2.F32 R53, -RZ, R4.reuse.H0_H0 ;  /* 0x20000004ff357230 */ /* 0x100fe20000004100 */
[-C--:B-1----:R-:W-:Y:S01]  /*60d0*/  F2FP.F16.E4M3.UNPACK_B R3, R80.reuse ;  /* 0x00000050ff03723e */ /* 0x082fe200020006ff */
[----:B------:R-:W-:Y:S01]  /*60e0*/  HADD2.F32 R54, -RZ, R4.H1_H1 ;  /* 0x30000004ff367230 */ /* 0x000fe20000004100 */
[----:B------:R-:W-:Y:S01]  /*60f0*/  F2FP.F16.E4M3.UNPACK_B R0, R80.H1 ;  /* 0x00000050ff00723e */ /* 0x000fe200030006ff */
[----:B------:R-:W-:Y:S01]  /*6100*/  BSSY.RECONVERGENT B0, `(.L_x_105) ;  /* 0x0000099000007945 */ /* 0x000fe20003800200 */
[----:B------:R-:W-:Y:S01]  /*6110*/  F2FP.F16.E4M3.UNPACK_B R64, R83.H1 ;  /* 0x00000053ff40723e */ /* 0x000fe200030006ff */
[--C-:B------:R-:W-:Y:S01]  /*6120*/  HADD2.F32 R2, -RZ, R3.reuse.H0_H0 ;  /* 0x20000003ff027230 */ /* 0x100fe20000004100 */
[----:B----4-:R-:W-:Y:S01]  /*6130*/  F2FP.F16.E4M3.UNPACK_B R74, R86 ;  /* 0x00000056ff4a723e */ /* 0x010fe200020006ff */
[----:B------:R-:W-:Y:S01]  /*6140*/  HADD2.F32 R50, -RZ, R3.H1_H1 ;  /* 0x30000003ff327230 */ /* 0x000fe20000004100 */
[----:B------:R-:W-:Y:S01]  /*6150*/  F2FP.F16.E4M3.UNPACK_B R3, R81.H1 ;  /* 0x00000051ff03723e */ /* 0x000fe200030006ff */
[--C-:B------:R-:W-:Y:S01]  /*6160*/  HADD2.F32 R51, -RZ, R0.reuse.H0_H0 ;  /* 0x20000000ff337230 */ /* 0x100fe20000004100 */
[----:B------:R-:W-:Y:S01]  /*6170*/  IADD3 R114, PT, PT, R100, UR49, RZ ;  /* 0x0000003164727c10 */ /* 0x000fe2000fffe0ff */
[----:B------:R-:W-:Y:S01]  /*6180*/  HADD2.F32 R52, -RZ, R0.H1_H1 ;  /* 0x30000000ff347230 */ /* 0x000fe20000004100 */
[----:B------:R-:W-:Y:S01]  /*6190*/  LDTM.16dp32bit_t0_t15.x32 R4, tmem[UR4] ;  /* 0x00000004000479ee */ /* 0x000fe20008a80000 */
[----:B------:R-:W1:Y:S01]  /*61a0*/  LDTM.16dp32bit_t16_t31.x32 R4, tmem[UR4+0x20] ;  /* 0x00002004000479ee */ /* 0x000e620008aa0000 */
[-C--:B------:R-:W-:Y:S01]  /*61b0*/  F2FP.F16.E4M3.UNPACK_B R0, R82.reuse ;  /* 0x00000052ff00723e */ /* 0x080fe200020006ff */
[--C-:B------:R-:W-:Y:S01]  /*61c0*/  HADD2.F32 R55, -RZ, R3.reuse.H0_H0 ;  /* 0x20000003ff377230 */ /* 0x100fe20000004100 */
[----:B------:R-:W-:Y:S01]  /*61d0*/  SHF.L.U32 R117, R102, 0x4, RZ ;  /* 0x0000000466757819 */ /* 0x000fe200000006ff */
[----:B------:R-:W-:Y:S01]  /*61e0*/  HADD2.F32 R56, -RZ, R3.H1_H1 ;  /* 0x30000003ff387230 */ /* 0x000fe20000004100 */
[----:B------:R-:W-:Y:S01]  /*61f0*/  F2FP.F16.E4M3.UNPACK_B R3, R82.H1 ;  /* 0x00000052ff03723e */ /* 0x000fe200030006ff */
[--C-:B------:R-:W-:Y:S01]  /*6200*/  HADD2.F32 R57, -RZ, R0.reuse.H0_H0 ;  /* 0x20000000ff397230 */ /* 0x100fe20000004100 */
[----:B------:R-:W-:Y:S01]  /*6210*/  IADD3 R114, PT, PT, R114, R117, RZ ;  /* 0x0000007572727210 */ /* 0x000fe20007ffe0ff */
[----:B------:R-:W-:Y:S01]  /*6220*/  HADD2.F32 R58, -RZ, R0.H1_H1 ;  /* 0x30000000ff3a7230 */ /* 0x000fe20000004100 */
[----:B------:R-:W-:Y:S01]  /*6230*/  F2FP.F16.E4M3.UNPACK_B R0, R83 ;  /* 0x00000053ff00723e */ /* 0x000fe200020006ff */
[--C-:B------:R-:W-:Y:S01]  /*6240*/  HADD2.F32 R59, -RZ, R3.reuse.H0_H0 ;  /* 0x20000003ff3b7230 */ /* 0x100fe20000004100 */
[----:B------:R-:W-:Y:S01]  /*6250*/  ISETP.NE.AND P0, PT, R110, RZ, PT ;  /* 0x000000ff6e00720c */ /* 0x000fe20003f05270 */
[----:B------:R-:W-:Y:S01]  /*6260*/  HADD2.F32 R60, -RZ, R3.H1_H1 ;  /* 0x30000003ff3c7230 */ /* 0x000fe20000004100 */
[-C--:B------:R-:W-:Y:S01]  /*6270*/  F2FP.F16.E4M3.UNPACK_B R3, R84.reuse ;  /* 0x00000054ff03723e */ /* 0x080fe200020006ff */
[--C-:B------:R-:W-:Y:S01]  /*6280*/  HADD2.F32 R61, -RZ, R0.reuse.H0_H0 ;  /* 0x20000000ff3d7230 */ /* 0x100fe20000004100 */
[----:B------:R-:W-:Y:S01]  /*6290*/  ISETP.NE.AND P6, PT, R118, RZ, PT ;  /* 0x000000ff7600720c */ /* 0x000fe20003fc5270 */
[----:B------:R-:W-:Y:S01]  /*62a0*/  HADD2.F32 R62, -RZ, R0.H1_H1 ;  /* 0x30000000ff3e7230 */ /* 0x000fe20000004100 */
[----:B------:R-:W-:Y:S01]  /*62b0*/  F2FP.F16.E4M3.UNPACK_B R0, R84.H1 ;  /* 0x00000054ff00723e */ /* 0x000fe200030006ff */
[--C-:B------:R-:W-:Y:S02]  /*62c0*/  HADD2.F32 R65, -RZ, R3.reuse.H0_H0 ;  /* 0x20000003ff417230 */ /* 0x100fe40000004100 */
[----:B------:R-:W-:Y:S01]  /*62d0*/  HADD2.F32 R66, -RZ, R3.H1_H1 ;  /* 0x30000003ff427230 */ /* 0x000fe20000004100 */
[-C--:B------:R-:W-:Y:S01]  /*62e0*/  F2FP.F16.E4M3.UNPACK_B R3, R85.reuse ;  /* 0x00000055ff03723e */ /* 0x080fe200020006ff */
[--C-:B------:R-:W-:Y:S02]  /*62f0*/  HADD2.F32 R67, -RZ, R0.reuse.H0_H0 ;  /* 0x20000000ff437230 */ /* 0x100fe40000004100 */
[----:B------:R-:W-:Y:S01]  /*6300*/  HADD2.F32 R68, -RZ, R0.H1_H1 ;  /* 0x30000000ff447230 */ /* 0x000fe20000004100 */
[----:B------:R-:W-:Y:S01]  /*6310*/  F2FP.F16.E4M3.UNPACK_B R0, R85.H1 ;  /* 0x00000055ff00723e */ /* 0x000fe200030006ff */
[--C-:B------:R-:W-:Y:S02]  /*6320*/  HADD2.F32 R69, -RZ, R3.reuse.H0_H0 ;  /* 0x20000003ff457230 */ /* 0x100fe40000004100 */
[C---:B-1----:R-:W-:Y:S01]  /*6330*/  FMUL R7, R47.reuse, R7 ;  /* 0x000000072f077220 */ /* 0x042fe20000400000 */
[----:B------:R-:W-:Y:S01]  /*6340*/  HADD2.F32 R70, -RZ, R3.H1_H1 ;  /* 0x30000003ff467230 */ /* 0x000fe20000004100 */
[----:B------:R-:W-:Y:S01]  /*6350*/  F2FP.F16.E4M3.UNPACK_B R3, R86.H1 ;  /* 0x00000056ff03723e */ /* 0x000fe200030006ff */
[--C-:B------:R-:W-:Y:S02]  /*6360*/  HADD2.F32 R71, -RZ, R0.reuse.H0_H0 ;  /* 0x20000000ff477230 */ /* 0x100fe40000004100 */
[----:B------:R-:W-:Y:S02]  /*6370*/  HADD2.F32 R72, -RZ, R0.H1_H1 ;  /* 0x30000000ff487230 */ /* 0x000fe40000004100 */
[----:B------:R-:W-:Y:S01]  /*6380*/  FMUL R0, R47, R4 ;  /* 0x000000042f007220 */ /* 0x000fe20000400000 */
[--C-:B------:R-:W-:Y:S01]  /*6390*/  HADD2.F32 R73, -RZ, R74.reuse.H0_H0 ;  /* 0x2000004aff497230 */ /* 0x100fe20000004100 */
[----:B------:R-:W-:Y:S01]  /*63a0*/  F2FP.F16.E4M3.UNPACK_B R4, R87 ;  /* 0x00000057ff04723e */ /* 0x000fe200020006ff */
[----:B------:R-:W-:Y:S02]  /*63b0*/  HADD2.F32 R74, -RZ, R74.H1_H1 ;  /* 0x3000004aff4a7230 */ /* 0x000fe40000004100 */
[----:B------:R-:W-:Y:S01]  /*63c0*/  FFMA R0, R49, R2, R0 ;  /* 0x0000000231007223 */ /* 0x000fe20000000000 */
[----:B------:R-:W-:Y:S01]  /*63d0*/  FMUL R2, R47, R5 ;  /* 0x000000052f027220 */ /* 0x000fe20000400000 */
[--C-:B------:R-:W-:Y:S01]  /*63e0*/  HADD2.F32 R75, -RZ, R3.reuse.H0_H0 ;  /* 0x20000003ff4b7230 */ /* 0x100fe20000004100 */
[----:B------:R-:W-:Y:S01]  /*63f0*/  F2FP.F16.E4M3.UNPACK_B R5, R87.H1 ;  /* 0x00000057ff05723e */ /* 0x000fe200030006ff */
[----:B------:R-:W-:Y:S02]  /*6400*/  HADD2.F32 R76, -RZ, R3.H1_H1 ;  /* 0x30000003ff4c7230 */ /* 0x000fe40000004100 */
[----:B------:R-:W-:Y:S01]  /*6410*/  FFMA R2, R49, R50, R2 ;  /* 0x0000003231027223 */ /* 0x000fe20000000002 */
[--C-:B------:R-:W-:Y:S02]  /*6420*/  HADD2.F32 R50, -RZ, R4.reuse.H0_H0 ;  /* 0x20000004ff327230 */ /* 0x100fe40000004100 */
[C---:B------:R-:W-:Y:S01]  /*6430*/  FMUL R3, R47.reuse, R6 ;  /* 0x000000062f037220 */ /* 0x040fe20000400000 */
[--C-:B------:R-:W-:Y:S02]  /*6440*/  HADD2.F32 R77, -RZ, R5.reuse.H1_H1 ;  /* 0x30000005ff4d7230 */ /* 0x100fe40000004100 */
[C---:B------:R-:W-:Y:S01]  /*6450*/  FMUL R6, R47.reuse, R11 ;  /* 0x0000000b2f067220 */ /* 0x040fe20000400000 */
[----:B------:R-:W-:Y:S01]  /*6460*/  FMUL R11, R47, R16 ;  /* 0x000000102f0b7220 */ /* 0x000fe20000400000 */
[C---:B------:R-:W-:Y:S01]  /*6470*/  FFMA R3, R49.reuse, R51, R3 ;  /* 0x0000003331037223 */ /* 0x040fe20000000003 */
[----:B------:R-:W-:Y:S01]  /*6480*/  FFMA R7, R49, R52, R7 ;  /* 0x0000003431077223 */ /* 0x000fe20000000007 */
[----:B------:R-:W-:Y:S02]  /*6490*/  HADD2.F32 R51, -RZ, R4.H1_H1 ;  /* 0x30000004ff337230 */ /* 0x000fe40000004100 */
[C---:B------:R-:W-:Y:S01]  /*64a0*/  FMUL R4, R47.reuse, R9 ;  /* 0x000000092f047220 */ /* 0x040fe20000400000 */
[----:B------:R-:W-:Y:S02]  /*64b0*/  HADD2.F32 R52, -RZ, R5.H0_H0 ;  /* 0x20000005ff347230 */ /* 0x000fe40000004100 */
[----:B------:R-:W-:Y:S01]  /*64c0*/  FMUL R16, R47, R21 ;  /* 0x000000152f107220 */ /* 0x000fe20000400000 */
[----:B------:R-:W-:Y:S01]  /*64d0*/  F2FP.SATFINITE.E4M3.F32.PACK_AB_MERGE_C R78, R7, R3, RZ ;  /* 0x00000003074e723e */ /* 0x000fe200048070ff */
[C---:B------:R-:W-:Y:S01]  /*64e0*/  FMUL R3, R47.reuse, R8 ;  /* 0x000000082f037220 */ /* 0x040fe20000400000 */
[C---:B------:R-:W-:Y:S01]  /*64f0*/  FMUL R7, R47.reuse, R12 ;  /* 0x0000000c2f077220 */ /* 0x040fe20000400000 */
[C---:B------:R-:W-:Y:S01]  /*6500*/  FMUL R8, R47.reuse, R13 ;  /* 0x0000000d2f087220 */ /* 0x040fe20000400000 */
[----:B------:R-:W-:Y:S01]  /*6510*/  FMUL R12, R47, R17 ;  /* 0x000000112f0c7220 */ /* 0x000fe20000400000 */
[C---:B------:R-:W-:Y:S01]  /*6520*/  FFMA R3, R49.reuse, R53, R3 ;  /* 0x0000003531037223 */ /* 0x040fe20000000003 */
[----:B------:R-:W-:Y:S01]  /*6530*/  FFMA R4, R49, R54, R4 ;  /* 0x0000003631047223 */ /* 0x000fe20000000004 */
[C---:B------:R-:W-:Y:S01]  /*6540*/  FMUL R5, R47.reuse, R10 ;  /* 0x0000000a2f057220 */ /* 0x040fe20000400000 */
[C---:B------:R-:W-:Y:S01]  /*6550*/  FMUL R9, R47.reuse, R14 ;  /* 0x0000000e2f097220 */ /* 0x040fe20000400000 */
[C---:B------:R-:W-:Y:S01]  /*6560*/  FMUL R10, R47.reuse, R15 ;  /* 0x0000000f2f0a7220 */ /* 0x040fe20000400000 */
[----:B------:R-:W-:Y:S01]  /*6570*/  FMUL R15, R47, R20 ;  /* 0x000000142f0f7220 */ /* 0x000fe20000400000 */
[C---:B------:R-:W-:Y:S01]  /*6580*/  FFMA R5, R49.reuse, R55, R5 ;  /* 0x0000003731057223 */ /* 0x040fe20000000005 */
[C---:B------:R-:W-:Y:S01]  /*6590*/  FFMA R6, R49.reuse, R56, R6 ;  /* 0x0000003831067223 */ /* 0x040fe20000000006 */
[C---:B------:R-:W-:Y:S01]  /*65a0*/  FFMA R7, R49.reuse, R57, R7 ;  /* 0x0000003931077223 */ /* 0x040fe20000000007 */
[C---:B------:R-:W-:Y:S01]  /*65b0*/  FFMA R8, R49.reuse, R58, R8 ;  /* 0x0000003a31087223 */ /* 0x040fe20000000008 */
[--C-:B------:R-:W-:Y:S02]  /*65c0*/  HADD2.F32 R63, -RZ, R64.reuse.H0_H0 ;  /* 0x20000040ff3f7230 */ /* 0x100fe40000004100 */
[C---:B------:R-:W-:Y:S01]  /*65d0*/  FFMA R9, R49.reuse, R59, R9 ;  /* 0x0000003b31097223 */ /* 0x040fe20000000009 */
[----:B------:R-:W-:Y:S01]  /*65e0*/  F2FP.SATFINITE.E4M3.F32.PACK_AB_MERGE_C R5, R6, R5, RZ ;  /* 0x000000050605723e */ /* 0x000fe200048070ff */
[C---:B------:R-:W-:Y:S01]  /*65f0*/  FFMA R10, R49.reuse, R60, R10 ;  /* 0x0000003c310a7223 */ /* 0x040fe2000000000a */
[C---:B------:R-:W-:Y:S01]  /*6600*/  FFMA R11, R49.reuse, R61, R11 ;  /* 0x0000003d310b7223 */ /* 0x040fe2000000000b */
[----:B------:R-:W-:Y:S01]  /*6610*/  FFMA R12, R49, R62, R12 ;  /* 0x0000003e310c7223 */ /* 0x000fe2000000000c */
[C---:B------:R-:W-:Y:S01]  /*6620*/  FMUL R20, R47.reuse, R25 ;  /* 0x000000192f147220 */ /* 0x040fe20000400000 */
[C---:B------:R-:W-:Y:S01]  /*6630*/  FMUL R25, R47.reuse, R30 ;  /* 0x0000001e2f197220 */ /* 0x040fe20000400000 */
[C---:B------:R-:W-:Y:S01]  /*6640*/  FMUL R30, R47.reuse, R35 ;  /* 0x000000232f1e7220 */ /* 0x040fe20000400000 */
[----:B------:R-:W-:Y:S01]  /*6650*/  F2FP.SATFINITE.E4M3.F32.PACK_AB_MERGE_C R9, R10, R9, RZ ;  /* 0x000000090a09723e */ /* 0x000fe200048070ff */
[----:B------:R-:W-:Y:S02]  /*6660*/  HADD2.F32 R64, -RZ, R64.H1_H1 ;  /* 0x30000040ff407230 */ /* 0x000fe40000004100 */
[C---:B------:R-:W-:Y:S01]  /*6670*/  FMUL R13, R47.reuse, R18 ;  /* 0x000000122f0d7220 */ /* 0x040fe20000400000 */
[C---:B------:R-:W-:Y:S01]  /*6680*/  FMUL R14, R47.reuse, R19 ;  /* 0x000000132f0e7220 */ /* 0x040fe20000400000 */
[C---:B------:R-:W-:Y:S01]  /*6690*/  FMUL R17, R47.reuse, R22 ;  /* 0x000000162f117220 */ /* 0x040fe20000400000 */
[----:B------:R-:W-:Y:S01]  /*66a0*/  FMUL R18, R47, R23 ;  /* 0x000000172f127220 */ /* 0x000fe20000400000 */
[C---:B------:R-:W-:Y:S01]  /*66b0*/  FFMA R13, R49.reuse, R63, R13 ;  /* 0x0000003f310d7223 */ /* 0x040fe2000000000d */
[C---:B------:R-:W-:Y:S01]  /*66c0*/  FFMA R14, R49.reuse, R64, R14 ;  /* 0x00000040310e7223 */ /* 0x040fe2000000000e */
[----:B------:R-:W-:Y:S01]  /*66d0*/  FFMA R15, R49, R65, R15 ;  /* 0x00000041310f7223 */ /* 0x000fe2000000000f */
[----:B------:R-:W-:Y:S01]  /*66e0*/  FMUL R19, R47, R24 ;  /* 0x000000182f137220 */ /* 0x000fe20000400000 */
[C---:B------:R-:W-:Y:S01]  /*66f0*/  FFMA R16, R49.reuse, R66, R16 ;  /* 0x0000004231107223 */ /* 0x040fe20000000010 */
[----:B------:R-:W-:Y:S01]  /*6700*/  FFMA R17, R49, R67, R17 ;  /* 0x0000004331117223 */ /* 0x000fe20000000011 */
[----:B------:R-:W-:Y:S01]  /*6710*/  F2FP.SATFINITE.E4M3.F32.PACK_AB_MERGE_C R13, R14, R13, RZ ;  /* 0x0000000d0e0d723e */ /* 0x000fe200048070ff */
[C---:B------:R-:W-:Y:S01]  /*6720*/  FMUL R21, R47.reuse, R26 ;  /* 0x0000001a2f157220 */ /* 0x040fe20000400000 */
[----:B------:R-:W-:Y:S01]  /*6730*/  FMUL R22, R47, R27 ;  /* 0x0000001b2f167220 */ /* 0x000fe20000400000 */
[C---:B------:R-:W-:Y:S01]  /*6740*/  FFMA R18, R49.reuse, R68, R18 ;  /* 0x0000004431127223 */ /* 0x040fe20000000012 */
[----:B------:R-:W-:Y:S01]  /*6750*/  FFMA R19, R49, R69, R19 ;  /* 0x0000004531137223 */ /* 0x000fe20000000013 */
[----:B------:R-:W-:Y:S01]  /*6760*/  FMUL R23, R47, R28 ;  /* 0x0000001c2f177220 */ /* 0x000fe20000400000 */
[----:B------:R-:W-:Y:S01]  /*6770*/  FFMA R20, R49, R70, R20 ;  /* 0x0000004631147223 */ /* 0x000fe20000000014 */
[----:B------:R-:W-:Y:S01]  /*6780*/  FMUL R24, R47, R29 ;  /* 0x0000001d2f187220 */ /* 0x000fe20000400000 */
[C---:B------:R-:W-:Y:S01]  /*6790*/  FFMA R21, R49.reuse, R71, R21 ;  /* 0x0000004731157223 */ /* 0x040fe20000000015 */
[----:B------:R-:W-:Y:S01]  /*67a0*/  FFMA R22, R49, R72, R22 ;  /* 0x0000004831167223 */ /* 0x000fe20000000016 */
[C---:B------:R-:W-:Y:S01]  /*67b0*/  FMUL R26, R47.reuse, R31 ;  /* 0x0000001f2f1a7220 */ /* 0x040fe20000400000 */
[----:B------:R-:W-:Y:S01]  /*67c0*/  FMUL R27, R47, R32 ;  /* 0x000000202f1b7220 */ /* 0x000fe20000400000 */
[----:B------:R-:W-:Y:S01]  /*67d0*/  FFMA R23, R49, R73, R23 ;  /* 0x0000004931177223 */ /* 0x000fe20000000017 */
[----:B------:R-:W-:Y:S01]  /*67e0*/  FMUL R28, R47, R33 ;  /* 0x000000212f1c7220 */ /* 0x000fe20000400000 */
[----:B------:R-:W-:Y:S01]  /*67f0*/  FFMA R24, R49, R74, R24 ;  /* 0x0000004a31187223 */ /* 0x000fe20000000018 */
[----:B------:R-:W-:Y:S01]  /*6800*/  FMUL R29, R47, R34 ;  /* 0x000000222f1d7220 */ /* 0x000fe20000400000 */
[C---:B------:R-:W-:Y:S01]  /*6810*/  FFMA R25, R49.reuse, R75, R25 ;  /* 0x0000004b31197223 */ /* 0x040fe20000000019 */
[C---:B------:R-:W-:Y:S01]  /*6820*/  FFMA R26, R49.reuse, R76, R26 ;  /* 0x0000004c311a7223 */ /* 0x040fe2000000001a */
[C---:B------:R-:W-:Y:S01]  /*6830*/  FFMA R27, R49.reuse, R50, R27 ;  /* 0x00000032311b7223 */ /* 0x040fe2000000001b */
[C---:B------:R-:W-:Y:S01]  /*6840*/  FFMA R28, R49.reuse, R51, R28 ;  /* 0x00000033311c7223 */ /* 0x040fe2000000001c */
[----:B------:R-:W-:Y:S01]  /*6850*/  F2FP.SATFINITE.E4M3.F32.PACK_AB_MERGE_C R17, R18, R17, RZ ;  /* 0x000000111211723e */ /* 0x000fe200048070ff */
[C---:B------:R-:W-:Y:S01]  /*6860*/  FFMA R29, R49.reuse, R52, R29 ;  /* 0x00000034311d7223 */ /* 0x040fe2000000001d */
[----:B------:R-:W-:Y:S01]  /*6870*/  F2FP.SATFINITE.E4M3.F32.PACK_AB_MERGE_C R21, R22, R21, RZ ;  /* 0x000000151615723e */ /* 0x000fe200048070ff */
[----:B------:R-:W-:Y:S01]  /*6880*/  FFMA R30, R49, R77, R30 ;  /* 0x0000004d311e7223 */ /* 0x000fe2000000001e */
[----:B------:R-:W-:Y:S02]  /*6890*/  F2FP.SATFINITE.E4M3.F32.PACK_AB_MERGE_C R32, R2, R0, R78 ;  /* 0x000000000220723e */ /* 0x000fe4000480704e */
[----:B------:R-:W-:Y:S02]  /*68a0*/  F2FP.SATFINITE.E4M3.F32.PACK_AB_MERGE_C R33, R4, R3, R5 ;  /* 0x000000030421723e */ /* 0x000fe40004807005 */
[----:B------:R-:W-:Y:S02]  /*68b0*/  F2FP.SATFINITE.E4M3.F32.PACK_AB_MERGE_C R34, R8, R7, R9 ;  /* 0x000000070822723e */ /* 0x000fe40004807009 */
[----:B------:R-:W-:Y:S02]  /*68c0*/  F2FP.SATFINITE.E4M3.F32.PACK_AB_MERGE_C R35, R12, R11, R13 ;  /* 0x0000000b0c23723e */ /* 0x000fe4000480700d */
[----:B------:R-:W-:Y:S02]  /*68d0*/  F2FP.SATFINITE.E4M3.F32.PACK_AB_MERGE_C R16, R16, R15, R17 ;  /* 0x0000000f1010723e */ /* 0x000fe40004807011 */
[----:B------:R-:W-:Y:S01]  /*68e0*/  F2FP.SATFINITE.E4M3.F32.PACK_AB_MERGE_C R17, R20, R19, R21 ;  /* 0x000000131411723e */ /* 0x000fe20004807015 */
[----:B------:R1:W-:Y:S01]  /*68f0*/  STS.128 [R100+UR49+0x4200], R32 ;  /* 0x0042002064007988 */ /* 0x0003e20008000c31 */
[----:B------:R-:W-:Y:S02]  /*6900*/  F2FP.SATFINITE.E4M3.F32.PACK_AB_MERGE_C R18, R26, R25, RZ ;  /* 0x000000191a12723e */ /* 0x000fe400048070ff */
[----:B------:R-:W-:Y:S02]  /*6910*/  F2FP.SATFINITE.E4M3.F32.PACK_AB_MERGE_C R19, R30, R29, RZ ;  /* 0x0000001d1e13723e */ /* 0x000fe400048070ff */
[----:B------:R-:W-:Y:S02]  /*6920*/  F2FP.SATFINITE.E4M3.F32.PACK_AB_MERGE_C R18, R24, R23, R18 ;  /* 0x000000171812723e */ /* 0x000fe40004807012 */
[----:B------:R-:W-:Y:S02]  /*6930*/  F2FP.SATFINITE.E4M3.F32.PACK_AB_MERGE_C R19, R28, R27, R19 ;  /* 0x0000001b1c13723e */ /* 0x000fe40004807013 */
[----:B------:R-:W-:Y:S02]  /*6940*/  LEA R0, R105, UR49, 0x3 ;  /* 0x0000003169007c11 */ /* 0x000fe4000f8e18ff */
[----:B------:R-:W-:Y:S01]  /*6950*/  @P6 SHF.L.U32 R2, R104, 0x1f, RZ ;  /* 0x0000001f68026819 */ /* 0x000fe200000006ff */
[----:B------:R1:W-:Y:S01]  /*6960*/  STS.128 [R114+0x4210], R16 ;  /* 0x0042101072007388 */ /* 0x0003e20000000c00 */
[----:B------:R-:W-:Y:S01]  /*6970*/  @!PT LDS RZ, [RZ] ;  /* 0x00000000fffff984 */ /* 0x000fe20000000800 */
[----:B------:R-:W-:Y:S01]  /*6980*/  @!PT LDS RZ, [RZ] ;  /* 0x00000000fffff984 */ /* 0x000fe20000000800 */
[----:B------:R-:W-:Y:S01]  /*6990*/  @!PT LDS RZ, [RZ] ;  /* 0x00000000fffff984 */ /* 0x000fe20000000800 */
[----:B------:R-:W-:Y:S01]  /*69a0*/  @!PT LDS RZ, [RZ] ;  /* 0x00000000fffff984 */ /* 0x000fe20000000800 */
[----:B------:R2:W-:Y:S07]  /*69b0*/  MEMBAR.ALL.CTA ;  /* 0x0000000000007992 */ /* 0x0005ee0000008000 */
[----:B--2---:R-:W2:Y:S02]  /*69c0*/  FENCE.VIEW.ASYNC.S ;  /* 0x00000000000073c6 */ /* 0x004ea40000000000 */
[----:B--2---:R-:W-:Y:S06]  /*69d0*/  BAR.SYNC.DEFER_BLOCKING 0x1, 0x80 ;  /* 0x0042000000007b1d */ /* 0x004fec0000010000 */
[----:B------:R-:W-:Y:S05]  /*69e0*/  @P0 BRA `(.L_x_106) ;  /* 0x0000000000280947 */ /* 0x000fea0003800000 */
[----:B------:R-:W-:Y:S02]  /*69f0*/  UIADD3 UR4, UPT, UPT, UR49, 0x4200, URZ ;  /* 0x0000420031047890 */ /* 0x000fe4000fffe0ff */
[----:B------:R-:W-:Y:S01]  /*6a00*/  UIADD3 UR6, UP0, UPT, UR52, 0x680, URZ ;  /* 0x0000068034067890 */ /* 0x000fe2000ff1e0ff */
[----:B------:R-:W-:Y:S03]  /*6a10*/  UMOV UR43, UR36 ;  /* 0x00000024002b7c82 */ /* 0x000fe60008000000 */
[----:B------:R-:W-:Y:S01]  /*6a20*/  MOV R109, UR4 ;  /* 0x00000004006d7c02 */ /* 0x000fe20008000f00 */
[----:B------:R-:W-:Y:S03]  /*6a30*/  UIADD3.X UR7, UPT, UPT, URZ, UR53, URZ, UP0, !UPT ;  /* 0x00000035ff077290 */ /* 0x000fe600087fe4ff */
[----:B------:R-:W-:Y:S11]  /*6a40*/  R2UR UR40, R109 ;  /* 0x000000006d2872ca */ /* 0x000ff600000e0000 */
[----:B------:R-:W-:Y:S02]  /*6a50*/  @!UPT UIADD3 URZ, UPT, UPT, URZ, URZ, URZ ;  /* 0x000000fffffff290 */ /* 0x000fe4000fffe0ff */
[----:B------:R2:W-:Y:S01]  /*6a60*/  UTMASTG.3D [UR40], [UR6] ;  /* 0x00000028060073b5 */ /* 0x0005e20008010000 */
[----:B------:R0:W-:Y:S01]  /*6a70*/  UTMACMDFLUSH ;  /* 0x00000000000079b7 */ /* 0x0001e20000000000 */
[----:B--2---:R-:W-:Y:S04]  /*6a80*/  DEPBAR.LE SB0, 0x1 ;  /* 0x000080400000791a */ /* 0x004fe80000000000 */
.L_x_106:
[----:B------:R-:W-:Y:S05]  /*6a90*/  BSYNC.RECONVERGENT B0 ;  /* 0x0000000000007941 */ /* 0x000fea0003800200 */
.L_x_105:
[----:B------:R-:W-:Y:S06]  /*6aa0*/  BAR.SYNC.DEFER_BLOCKING 0x1, 0x80 ;  /* 0x0042000000007b1d */ /* 0x000fec0000010000 */
[----:B------:R-:W2:Y:S01]  /*6ab0*/  @P6 SYNCS.PHASECHK.TRANS64.TRYWAIT P0, [R0+URZ+0xa0], R2 ;  /* 0x0000a002000065a7 */ /* 0x000ea200080011ff */
[----:B------:R-:W-:Y:S01]  /*6ac0*/  BSSY B1, `(.L_x_107) ;  /* 0x0000021000017945 */ /* 0x000fe20003800000 */
[----:B--2---:R-:W-:Y:S03]  /*6ad0*/  @P6 SEL R115, RZ, 0x1, !P0 ;  /* 0x00000001ff736807 */ /* 0x004fe60004000000 */
[----:B------:R-:W-:Y:S05]  /*6ae0*/  @!P6 BRA `(.L_x_108) ;  /* 0x000000000078e947 */ /* 0x000fea0003800000 */
[----:B------:R-:W-:Y:S01]  /*6af0*/  ISETP.NE.AND P1, PT, R116, RZ, PT ;  /* 0x000000ff7400720c */ /* 0x000fe20003f25270 */
[----:B------:R-:W-:Y:S01]  /*6b00*/  BSSY B0, `(.L_x_109) ;  /* 0x0000009000007945 */ /* 0x000fe20003800000 */
[----:B------:R-:W-:Y:S11]  /*6b10*/  ISETP.NE.AND P0, PT, R115, RZ, PT ;  /* 0x000000ff7300720c */ /* 0x000ff60003f05270 */
[----:B------:R-:W-:Y:S05]  /*6b20*/  @P1 IMAD R2, R105, 0x1000, R100 ;  /* 0x0000100069021824 */ /* 0x000fea00078e0264 */
[----:B------:R-:W-:Y:S05]  /*6b30*/  @P1 IADD3 R4, PT, PT, R2, UR49, RZ ;  /* 0x0000003102041c10 */ /* 0x000fea000fffe0ff */
[----:B------:R-:W-:Y:S01]  /*6b40*/  @P1 IMAD.IADD R4, R4, 0x1, R117 ;  /* 0x0000000104041824 */ /* 0x000fe200078e0275 */
[----:B------:R-:W-:Y:S06]  /*6b50*/  @P0 BRA `(.L_x_110) ;  /* 0x00000000000c0947 */ /* 0x000fec0003800000 */
[----:B------:R-:W-:Y:S04]  /*6b60*/  SHF.L.U32 R3, R104, 0x1f, RZ ;  /* 0x0000001f68037819 */ /* 0x000fe800000006ff */
[----:B------:R-:W2:Y:S02]  /*6b70*/  SYNCS.PHASECHK.TRANS64.TRYWAIT P0, [R0+URZ+0xa0], R3 ;  /* 0x0000a003000075a7 */ /* 0x000ea400080011ff */
[----:B--2---:R-:W-:Y:S05]  /*6b80*/  @!P0 BRA `(.L_x_111) ;  /* 0x00000034005c8947 */ /* 0x004fea0003800000 */
.L_x_110:
[----:B------:R-:W-:Y:S05]  /*6b90*/  BSYNC B0 ;  /* 0x0000000000007941 */ /* 0x000fea0003800000 */
.L_x_109:
[----:B------:R-:W-:Y:S01]  /*6ba0*/  ISETP.NE.AND P0, PT, R116, RZ, PT ;  /* 0x000000ff7400720c */ /* 0x000fe20003f05270 */
[----:B------:R-:W-:Y:S11]  /*6bb0*/  VIADD R105, R105, 0x1 ;  /* 0x0000000169697836 */ /* 0x000ff60000000000 */
[----:B------:R-:W-:Y:S01]  /*6bc0*/  @!UPT UIADD3 URZ, UPT, UPT, URZ, URZ, URZ ;  /* 0x000000fffffff290 */ /* 0x000fe2000fffe0ff */
[----:B------:R3:W4:Y:S04]  /*6bd0*/  @P0 LDS.128 R80, [R2+UR49+0x200] ;  /* 0x0002003102500984 */ /* 0x0007280008000c00 */
[----:B------:R1:W1:Y:S01]  /*6be0*/  @P0 LDS.128 R84, [R4+0x210] ;  /* 0x0002100004540984 */ /* 0x0002620000000c00 */
        /* <DEDUP_REMOVED lines=8> */
[----:B---3--:R-:W-:Y:S02]  /*6c70*/  VIADD R2, R0, 0xc0 ;  /* 0x000000c000027836 */ /* 0x008fe40000000000 */
[----:B--2---:R-:W-:Y:S05]  /*6c80*/  IMAD.U32 R0, RZ, RZ, UR37 ;  /* 0x00000025ff007e24 */ /* 0x004fea000f8e00ff */
[----:B------:R-:W-:Y:S04]  /*6c90*/  PRMT R0, R0, 0x654, R2 ;  /* 0x0000065400007816 */ /* 0x000fe80000000002 */
[----:B-----5:R2:W-:Y:S02]  /*6ca0*/  SYNCS.ARRIVE.TRANS64.RED.A1T0 RZ, [R0+URZ], RZ ;  /* 0x000000ff00ff79a7 */ /* 0x0205e400081004ff */
[----:B--2---:R-:W-:Y:S04]  /*6cb0*/  SEL R0, RZ, 0x1, P0 ;  /* 0x00000001ff007807 */ /* 0x004fe80000000000 */
[----:B-1--4-:R-:W-:Y:S02]  /*6cc0*/  LOP3.LUT R104, R104, R0, RZ, 0x3c, !PT ;  /* 0x0000000068687212 */ /* 0x012fe400078e3cff */
.L_x_108:
[----:B------:R-:W-:Y:S05]  /*6cd0*/  BSYNC B1 ;  /* 0x0000000000017941 */ /* 0x000fea0003800000 */
.L_x_107:
[----:B------:R-:W-:Y:S05]  /*6ce0*/  VIADD R0, R48, 0x40 ;  /* 0x0000004030007836 */ /* 0x000fea0000000000 */
[----:B------:R-:W-:Y:S04]  /*6cf0*/  SHF.R.U32.HI R0, RZ, 0x15, R0 ;  /* 0x00000015ff007819 */ /* 0x000fe80000011600 */
[----:B------:R-:W-:Y:S11]  /*6d00*/  LOP3.LUT P0, RZ, R0, 0x3, R101, 0x48, !PT ;  /* 0x0000000300ff7812 */ /* 0x000ff60007804865 */
[----:B------:R-:W-:Y:S02]  /*6d10*/  @!UPT UIADD3 URZ, UPT, UPT, URZ, URZ, URZ ;  /* 0x000000fffffff290 */ /* 0x000fe4000fffe0ff */
[----:B------:R-:W-:Y:S05]  /*6d20*/  @!P0 BRA `(.L_x_112) ;  /* 0x0000000000408947 */ /* 0x000fea0003800000 */
[----:B------:R-:W2:Y:S01]  /*6d30*/  LDCU.64 UR8, c[0x4][0x78] ;  /* 0x01000f00ff0877ac */ /* 0x000ea20008000a00 */
[----:B------:R-:W-:Y:S01]  /*6d40*/  MOV R3, 0x0 ;  /* 0x0000000000037802 */ /* 0x000fe20000000f00 */
[----:B------:R-:W-:Y:S02]  /*6d50*/  HFMA2 R12, -RZ, RZ, 0, 5.9604644775390625e-08 ;  /* 0x00000001ff0c7431 */ /* 0x000fe400000001ff */
[----:B------:R-:W-:Y:S02]  /*6d60*/  IMAD.MOV.U32 R8, RZ, RZ, 0x192 ;  /* 0x00000192ff087424 */ /* 0x000fe400078e00ff */
[----:B------:R-:W-:Y:S01]  /*6d70*/  IMAD.MOV.U32 R13, RZ, RZ, RZ ;  /* 0x000000ffff0d7224 */ /* 0x000fe200078e00ff */
[----:B------:R-:W3:Y:S01]  /*6d80*/  LDCU.64 UR6, c[0x4][0x80] ;  /* 0x01001000ff0677ac */ /* 0x000ee20008000a00 */
[----:B------:R-:W4:Y:S01]  /*6d90*/  LDC.64 R2, c[0x4][R3] ;  /* 0x0100000003027b82 */ /* 0x000f220000000a00 */
[----:B------:R-:W5:Y:S01]  /*6da0*/  LDCU.64 UR4, c[0x4][0x18] ;  /* 0x01000300ff0477ac */ /* 0x000f620008000a00 */
[----:B--2---:R-:W-:Y:S01]  /*6db0*/  MOV R5, UR9 ;  /* 0x0000000900057c02 */ /* 0x004fe20008000f00 */
[----:B------:R-:W-:Y:S01]  /*6dc0*/  IMAD.U32 R4, RZ, RZ, UR8 ;  /* 0x00000008ff047e24 */ /* 0x000fe2000f8e00ff */
[----:B---3--:R-:W-:Y:S01]  /*6dd0*/  MOV R7, UR7 ;  /* 0x0000000700077c02 */ /* 0x008fe20008000f00 */
[----:B------:R-:W-:Y:S01]  /*6de0*/  IMAD.U32 R6, RZ, RZ, UR6 ;  /* 0x00000006ff067e24 */ /* 0x000fe2000f8e00ff */
[----:B-----5:R-:W-:Y:S01]  /*6df0*/  MOV R11, UR5 ;  /* 0x00000005000b7c02 */ /* 0x020fe20008000f00 */
[----:B------:R-:W-:Y:S02]  /*6e00*/  IMAD.U32 R10, RZ, RZ, UR4 ;  /* 0x00000004ff0a7e24 */ /* 0x000fe4000f8e00ff */
[----:B------:R-:W-:Y:S07]  /*6e10*/  LEPC R20, `(.L_x_112) ;  /* 0x000000001014794e */ /* 0x000fee0000000000 */
[----:B-1--4-:R-:W-:Y:S05]  /*6e20*/  CALL.ABS.NOINC R2 ;  /* 0x0000000002007343 */ /* 0x012fea0003c00000 */
.L_x_112:
[-C--:B------:R-:W-:Y:S01]  /*6e30*/  F2FP.F16.E4M3.UNPACK_B R0, R81.reuse ;  /* 0x00000051ff00723e */ /* 0x080fe200020006ff */
[----:B------:R-:W-:Y:S05]  /*6e40*/  WARPSYNC.ALL ;  /* 0x0000000000007948 */ /* 0x000fea0003800000 */
[----:B------:R-:W-:Y:S01]  /*6e50*/  R2UR UR4, R48 ;  /* 0x00000000300472ca */ /* 0x000fe200000e0000 */
[--C-:B------:R-:W-:Y:S01]  /*6e60*/  HADD2.F32 R54, -RZ, R0.reuse.H0_H0 ;  /* 0x20000000ff367230 */ /* 0x100fe20000004100 */
[-C--:B------:R-:W-:Y:S01]  /*6e70*/  F2FP.F16.E4M3.UNPACK_B R2, R80.reuse.H1 ;  /* 0x00000050ff02723e */ /* 0x080fe200030006ff */
[----:B------:R-:W-:Y:S01]  /*6e80*/  HADD2.F32 R55, -RZ, R0.H1_H1 ;  /* 0x30000000ff377230 */ /* 0x000fe20000004100 */
[----:B------:R-:W-:Y:S01]  /*6e90*/  F2FP.F16.E4M3.UNPACK_B R0, R81.H1 ;  /* 0x00000051ff00723e */ /* 0x000fe200030006ff */
[----:B------:R-:W-:Y:S01]  /*6ea0*/  BSSY.RECONVERGENT B0, `(.L_x_113) ;  /* 0x0000095000007945 */ /* 0x000fe20003800200 */
[----:B------:R-:W-:Y:S01]  /*6eb0*/  F2FP.F16.E4M3.UNPACK_B R3, R80 ;  /* 0x00000050ff03723e */ /* 0x000fe200020006ff */
[----:B------:R-:W-:Y:S01]  /*6ec0*/  HADD2.F32 R52, -RZ, R2.H0_H0 ;  /* 0x20000002ff347230 */ /* 0x000fe20000004100 */
[----:B------:R-:W-:Y:S01]  /*6ed0*/  ISETP.NE.AND P0, PT, R110, RZ, PT ;  /* 0x000000ff6e00720c */ /* 0x000fe20003f05270 */
[--C-:B------:R-:W-:Y:S01]  /*6ee0*/  HADD2.F32 R56, -RZ, R0.reuse.H0_H0 ;  /* 0x20000000ff387230 */ /* 0x100fe20000004100 */
[----:B------:R-:W-:Y:S01]  /*6ef0*/  ISETP.NE.AND P6, PT, R118, RZ, PT ;  /* 0x000000ff7600720c */ /* 0x000fe20003fc5270 */
[----:B------:R-:W-:Y:S01]  /*6f00*/  HADD2.F32 R57, -RZ, R0.H1_H1 ;  /* 0x30000000ff397230 */ /* 0x000fe20000004100 */
[-C--:B------:R-:W-:Y:S01]  /*6f10*/  F2FP.F16.E4M3.UNPACK_B R0, R83.reuse ;  /* 0x00000053ff00723e */ /* 0x080fe200020006ff */
[----:B-1----:R-:W-:Y:S01]  /*6f20*/  LDTM.16dp32bit_t0_t15.x32 R4, tmem[UR4+0x40] ;  /* 0x00004004000479ee */ /* 0x002fe20008a80000 */
[----:B------:R-:W1:Y:S01]  /*6f30*/  LDTM.16dp32bit_t16_t31.x32 R4, tmem[UR4+0x60] ;  /* 0x00006004000479ee */ /* 0x000e620008aa0000 */
[----:B------:R-:W-:Y:S01]  /*6f40*/  HADD2.F32 R53, -RZ, R2.H1_H1 ;  /* 0x30000002ff357230 */ /* 0x000fe20000004100 */
[----:B------:R-:W-:Y:S01]  /*6f50*/  F2FP.F16.E4M3.UNPACK_B R2, R82.H1 ;  /* 0x00000052ff02723e */ /* 0x000fe200030006ff */
[--C-:B------:R-:W-:Y:S02]  /*6f60*/  HADD2.F32 R50, -RZ, R3.reuse.H0_H0 ;  /* 0x20000003ff327230 */ /* 0x100fe40000004100 */
[--C-:B------:R-:W-:Y:S02]  /*6f70*/  HADD2.F32 R62, -RZ, R0.reuse.H0_H0 ;  /* 0x20000000ff3e7230 */ /* 0x100fe40000004100 */
[----:B------:R-:W-:Y:S01]  /*6f80*/  HADD2.F32 R63, -RZ, R0.H1_H1 ;  /* 0x30000000ff3f7230 */ /* 0x000fe20000004100 */
[----:B------:R-:W-:Y:S01]  /*6f90*/  F2FP.F16.E4M3.UNPACK_B R0, R84.H1 ;  /* 0x00000054ff00723e */ /* 0x000fe200030006ff */
[--C-:B------:R-:W-:Y:S02]  /*6fa0*/  HADD2.F32 R60, -RZ, R2.reuse.H0_H0 ;  /* 0x20000002ff3c7230 */ /* 0x100fe40000004100 */
[----:B------:R-:W-:Y:S01]  /*6fb0*/  HADD2.F32 R61, -RZ, R2.H1_H1 ;  /* 0x30000002ff3d7230 */ /* 0x000fe20000004100 */
[----:B------:R-:W-:Y:S01]  /*6fc0*/  F2FP.F16.E4M3.UNPACK_B R2, R83.H1 ;  /* 0x00000053ff02723e */ /* 0x000fe200030006ff */
[----:B------:R-:W-:Y:S01]  /*6fd0*/  HADD2.F32 R51, -RZ, R3.H1_H1 ;  /* 0x30000003ff337230 */ /* 0x000fe20000004100 */
[----:B------:R-:W-:Y:S01]  /*6fe0*/  F2FP.F16.E4M3.UNPACK_B R3, R82 ;  /* 0x00000052ff03723e */ /* 0x000fe200020006ff */
[--C-:B------:R-:W-:Y:S02]  /*6ff0*/  HADD2.F32 R68, -RZ, R0.reuse.H0_H0 ;  /* 0x20000000ff447230 */ /* 0x100fe40000004100 */
[----:B------:R-:W-:Y:S01]  /*7000*/  HADD2.F32 R69, -RZ, R0.H1_H1 ;  /* 0x30000000ff457230 */ /* 0x000fe20000004100 */
[-C--:B------:R-:W-:Y:S01]  /*7010*/  F2FP.F16.E4M3.UNPACK_B R0, R85.reuse.H1 ;  /* 0x00000055ff00723e */ /* 0x080fe200030006ff */
[--C-:B------:R-:W-:Y:S02]  /*7020*/  HADD2.F32 R64, -RZ, R2.reuse.H0_H0 ;  /* 0x20000002ff407230 */ /* 0x100fe40000004100 */
[----:B------:R-:W-:Y:S01]  /*7030*/  HADD2.F32 R65, -RZ, R2.H1_H1 ;  /* 0x30000002ff417230 */ /* 0x000fe20000004100 */
[----:B------:R-:W-:Y:S01]  /*7040*/  F2FP.F16.E4M3.UNPACK_B R2, R85 ;  /* 0x00000055ff02723e */ /* 0x000fe200020006ff */
[--C-:B------:R-:W-:Y:S02]  /*7050*/  HADD2.F32 R58, -RZ, R3.reuse.H0_H0 ;  /* 0x20000003ff3a7230 */ /* 0x100fe40000004100 */
[C---:B-1----:R-:W-:Y:S01]  /*7060*/  FMUL R7, R47.reuse, R7 ;  /* 0x000000072f077220 */ /* 0x042fe20000400000 */
[----:B------:R-:W-:Y:S01]  /*7070*/  HADD2.F32 R59, -RZ, R3.H1_H1 ;  /* 0x30000003ff3b7230 */ /* 0x000fe20000004100 */
[----:B------:R-:W-:Y:S01]  /*7080*/  F2FP.F16.E4M3.UNPACK_B R3, R84 ;  /* 0x00000054ff03723e */ /* 0x000fe200020006ff */
[--C-:B------:R-:W-:Y:S02]  /*7090*/  HADD2.F32 R72, -RZ, R0.reuse.H0_H0 ;  /* 0x20000000ff487230 */ /* 0x100fe40000004100 */
[C---:B------:R-:W-:Y:S01]  /*70a0*/  FMUL R11, R47.reuse, R11 ;  /* 0x0000000b2f0b7220 */ /* 0x040fe20000400000 */
[----:B------:R-:W-:Y:S01]  /*70b0*/  HADD2.F32 R73, -RZ, R0.H1_H1 ;  /* 0x30000000ff497230 */ /* 0x000fe20000004100 */
[----:B------:R-:W-:Y:S01]  /*70c0*/  F2FP.F16.E4M3.UNPACK_B R0, R87 ;  /* 0x00000057ff00723e */ /* 0x000fe200020006ff */
[--C-:B------:R-:W-:Y:S02]  /*70d0*/  HADD2.F32 R70, -RZ, R2.reuse.H0_H0 ;  /* 0x20000002ff467230 */ /* 0x100fe40000004100 */
[C---:B------:R-:W-:Y:S01]  /*70e0*/  FMUL R15, R47.reuse, R15 ;  /* 0x0000000f2f0f7220 */ /* 0x040fe20000400000 */
[----:B------:R-:W-:Y:S01]  /*70f0*/  HADD2.F32 R71, -RZ, R2.H1_H1 ;  /* 0x30000002ff477230 */ /* 0x000fe20000004100 */
[-C--:B------:R-:W-:Y:S01]  /*7100*/  F2FP.F16.E4M3.UNPACK_B R2, R86.reuse.H1 ;  /* 0x00000056ff02723e */ /* 0x080fe200030006ff */
[--C-:B------:R-:W-:Y:S02]  /*7110*/  HADD2.F32 R66, -RZ, R3.reuse.H0_H0 ;  /* 0x20000003ff427230 */ /* 0x100fe40000004100 */
[----:B------:R-:W-:Y:S01]  /*7120*/  HADD2.F32 R67, -RZ, R3.H1_H1 ;  /* 0x30000003ff437230 */ /* 0x000fe20000004100 */
[----:B------:R-:W-:Y:S01]  /*7130*/  F2FP.F16.E4M3.UNPACK_B R3, R86 ;  /* 0x00000056ff03723e */ /* 0x000fe200020006ff */
[--C-:B------:R-:W-:Y:S02]  /*7140*/  HADD2.F32 R78, -RZ, R0.reuse.H0_H0 ;  /* 0x20000000ff4e7230 */ /* 0x100fe40000004100 */
[----:B------:R-:W-:Y:S02]  /*7150*/  HADD2.F32 R79, -RZ, R0.H1_H1 ;  /* 0x30000000ff4f7230 */ /* 0x000fe40000004100 */
[C---:B------:R-:W-:Y:S01]  /*7160*/  FMUL R0, R47.reuse, R4 ;  /* 0x000000042f007220 */ /* 0x040fe20000400000 */
[--C-:B------:R-:W-:Y:S02]  /*7170*/  HADD2.F32 R76, -RZ, R2.reuse.H0_H0 ;  /* 0x20000002ff4c7230 */ /* 0x100fe40000004100 */
[----:B------:R-:W-:Y:S01]  /*7180*/  FMUL R4, R47, R8 ;  /* 0x000000082f047220 */ /* 0x000fe20000400000 */
[----:B------:R-:W-:Y:S02]  /*7190*/  HADD2.F32 R77, -RZ, R2.H1_H1 ;  /* 0x30000002ff4d7230 */ /* 0x000fe40000004100 */
[----:B------:R-:W-:Y:S01]  /*71a0*/  FFMA R0, R49, R50, R0 ;  /* 0x0000003231007223 */ /* 0x000fe20000000000 */
[--C-:B------:R-:W-:Y:S02]  /*71b0*/  HADD2.F32 R74, -RZ, R3.reuse.H0_H0 ;  /* 0x20000003ff4a7230 */ /* 0x100fe40000004100 */
[C---:B------:R-:W-:Y:S01]  /*71c0*/  FMUL R2, R47.reuse, R5 ;  /* 0x000000052f027220 */ /* 0x040fe20000400000 */
[----:B------:R-:W-:Y:S02]  /*71d0*/  HADD2.F32 R75, -RZ, R3.H1_H1 ;  /* 0x30000003ff4b7230 */ /* 0x000fe40000004100 */
[C---:B------:R-:W-:Y:S01]  /*71e0*/  FMUL R5, R47.reuse, R9 ;  /* 0x000000092f057220 */ /* 0x040fe20000400000 */
[----:B------:R-:W-:Y:S01]  /*71f0*/  FMUL R8, R47, R12 ;  /* 0x0000000c2f087220 */ /* 0x000fe20000400000 */
[----:B------:R-:W-:Y:S01]  /*7200*/  FFMA R2, R49, R51, R2 ;  /* 0x0000003331027223 */ /* 0x000fe20000000002 */
[C---:B------:R-:W-:Y:S01]  /*7210*/  FMUL R9, R47.reuse, R13 ;  /* 0x0000000d2f097220 */ /* 0x040fe20000400000 */
[C---:B------:R-:W-:Y:S01]  /*7220*/  FMUL R12, R47.reuse, R21 ;  /* 0x000000152f0c7220 */ /* 0x040fe20000400000 */
[C---:B------:R-:W-:Y:S01]  /*7230*/  FMUL R21, R47.reuse, R30 ;  /* 0x0000001e2f157220 */ /* 0x040fe20000400000 */
[C---:B------:R-:W-:Y:S01]  /*7240*/  FMUL R13, R47.reuse, R22 ;  /* 0x000000162f0d7220 */ /* 0x040fe20000400000 */
[C---:B------:R-:W-:Y:S01]  /*7250*/  FMUL R22, R47.reuse, R31 ;  /* 0x0000001f2f167220 */ /* 0x040fe20000400000 */
        /* <DEDUP_REMOVED lines=8> */
[C---:B------:R-:W-:Y:S01]  /*72e0*/  FFMA R6, R49.reuse, R56, R6 ;  /* 0x0000003831067223 */ /* 0x040fe20000000006 */
[C---:B------:R-:W-:Y:S01]  /*72f0*/  FFMA R11, R49.reuse, R57, R11 ;  /* 0x00000039310b7223 */ /* 0x040fe2000000000b */
[C---:B------:R-:W-:Y:S01]  /*7300*/  FFMA R8, R49.reuse, R58, R8 ;  /* 0x0000003a31087223 */ /* 0x040fe20000000008 */
[----:B------:R-:W-:Y:S01]  /*7310*/  FFMA R9, R49, R59, R9 ;  /* 0x0000003b31097223 */ /* 0x000fe20000000009 */
[----:B------:R-:W-:Y:S01]  /*7320*/  F2FP.SATFINITE.E4M3.F32.PACK_AB_MERGE_C R52, R7, R3, RZ ;  /* 0x000000030734723e */ /* 0x000fe200048070ff */
[----:B------:R-:W-:Y:S01]  /*7330*/  FFMA R10, R49, R60, R10 ;  /* 0x0000003c310a7223 */ /* 0x000fe2000000000a */
[----:B------:R-:W-:Y:S01]  /*7340*/  F2FP.SATFINITE.E4M3.F32.PACK_AB_MERGE_C R53, R11, R6, RZ ;  /* 0x000000060b35723e */ /* 0x000fe200048070ff */
[----:B------:R-:W-:Y:S01]  /*7350*/  FFMA R15, R49, R61, R15 ;  /* 0x0000003d310f7223 */ /* 0x000fe2000000000f */
[C---:B------:R-:W-:Y:S01]  /*7360*/  FMUL R3, R47.reuse, R16 ;  /* 0x000000102f037220 */ /* 0x040fe20000400000 */
[C---:B------:R-:W-:Y:S01]  /*7370*/  FMUL R6, R47.reuse, R17 ;  /* 0x000000112f067220 */ /* 0x040fe20000400000 */
[----:B------:R-:W-:Y:S01]  /*7380*/  F2FP.F16.E4M3.UNPACK_B R51, R87.H1 ;  /* 0x00000057ff33723e */ /* 0x000fe200030006ff */
[----:B------:R-:W-:Y:S01]  /*7390*/  FMUL R11, R47, R20 ;  /* 0x000000142f0b7220 */ /* 0x000fe20000400000 */
[----:B------:R-:W-:Y:S01]  /*73a0*/  F2FP.SATFINITE.E4M3.F32.PACK_AB_MERGE_C R54, R15, R10, RZ ;  /* 0x0000000a0f36723e */ /* 0x000fe200048070ff */
[C---:B------:R-:W-:Y:S01]  /*73b0*/  FFMA R3, R49.reuse, R62, R3 ;  /* 0x0000003e31037223 */ /* 0x040fe20000000003 */
[----:B------:R-:W-:Y:S01]  /*73c0*/  FFMA R6, R49, R63, R6 ;  /* 0x0000003f31067223 */ /* 0x000fe20000000006 */
[----:B------:R-:W-:Y:S01]  /*73d0*/  FMUL R20, R47, R29 ;  /* 0x0000001d2f147220 */ /* 0x000fe20000400000 */
[----:B------:R-:W-:Y:S01]  /*73e0*/  F2FP.SATFINITE.E4M3.F32.PACK_AB_MERGE_C R29, R5, R4, R53 ;  /* 0x00000004051d723e */ /* 0x000fe20004807035 */
[----:B------:R-:W-:Y:S01]  /*73f0*/  FMUL R10, R47, R19 ;  /* 0x000000132f0a7220 */ /* 0x000fe20000400000 */
[----:B------:R-:W-:Y:S01]  /*7400*/  F2FP.SATFINITE.E4M3.F32.PACK_AB_MERGE_C R30, R9, R8, R54 ;  /* 0x00000008091e723e */ /* 0x000fe20004807036 */
        /* <DEDUP_REMOVED lines=10> */
[----:B------:R-:W-:Y:S01]  /*74b0*/  FFMA R14, R49, R69, R14 ;  /* 0x00000045310e7223 */ /* 0x000fe2000000000e */
[----:B------:R-:W-:Y:S01]  /*74c0*/  FMUL R18, R47, R27 ;  /* 0x0000001b2f127220 */ /* 0x000fe20000400000 */
[C---:B------:R-:W-:Y:S01]  /*74d0*/  FFMA R15, R49.reuse, R70, R15 ;  /* 0x00000046310f7223 */ /* 0x040fe2000000000f */
[C---:B------:R-:W-:Y:S01]  /*74e0*/  FFMA R16, R49.reuse, R71, R16 ;  /* 0x0000004731107223 */ /* 0x040fe20000000010 */
[C---:B------:R-:W-:Y:S01]  /*74f0*/  FFMA R17, R49.reuse, R72, R17 ;  /* 0x0000004831117223 */ /* 0x040fe20000000011 */
[C---:B------:R-:W-:Y:S01]  /*7500*/  FFMA R18, R49.reuse, R73, R18 ;  /* 0x0000004931127223 */ /* 0x040fe20000000012 */
[----:B------:R-:W-:Y:S01]  /*7510*/  FFMA R19, R49, R74, R19 ;  /* 0x0000004a31137223 */ /* 0x000fe20000000013 */
[----:B------:R-:W-:Y:S01]  /*7520*/  FMUL R23, R47, R32 ;  /* 0x000000202f177220 */ /* 0x000fe20000400000 */
[----:B------:R-:W-:Y:S01]  /*7530*/  FFMA R20, R49, R75, R20 ;  /* 0x0000004b31147223 */ /* 0x000fe20000000014 */
[----:B------:R-:W-:Y:S01]  /*7540*/  FMUL R24, R47, R33 ;  /* 0x000000212f187220 */ /* 0x000fe20000400000 */
[--C-:B------:R-:W-:Y:S02]  /*7550*/  HADD2.F32 R50, -RZ, R51.reuse.H0_H0 ;  /* 0x20000033ff327230 */ /* 0x100fe40000004100 */
[----:B------:R-:W-:Y:S01]  /*7560*/  FFMA R21, R49, R76, R21 ;  /* 0x0000004c31157223 */ /* 0x000fe20000000015 */
[----:B------:R-:W-:Y:S02]  /*7570*/  HADD2.F32 R51, -RZ, R51.H1_H1 ;  /* 0x30000033ff337230 */ /* 0x000fe40000004100 */
[----:B------:R-:W-:Y:S01]  /*7580*/  FMUL R25, R47, R34 ;  /* 0x000000222f197220 */ /* 0x000fe20000400000 */
[----:B------:R-:W-:Y:S01]  /*7590*/  FFMA R22, R49, R77, R22 ;  /* 0x0000004d31167223 */ /* 0x000fe20000000016 */
[----:B------:R-:W-:Y:S01]  /*75a0*/  FMUL R26, R47, R35 ;  /* 0x000000232f1a7220 */ /* 0x000fe20000400000 */
[----:B------:R-:W-:Y:S01]  /*75b0*/  F2FP.SATFINITE.E4M3.F32.PACK_AB_MERGE_C R7, R10, R7, RZ ;  /* 0x000000070a07723e */ /* 0x000fe200048070ff */
[C---:B------:R-:W-:Y:S01]  /*75c0*/  FFMA R23, R49.reuse, R78, R23 ;  /* 0x0000004e31177223 */ /* 0x040fe20000000017 */
[C---:B------:R-:W-:Y:S01]  /*75d0*/  FFMA R24, R49.reuse, R79, R24 ;  /* 0x0000004f31187223 */ /* 0x040fe20000000018 */
[C---:B------:R-:W-:Y:S01]  /*75e0*/  FFMA R25, R49.reuse, R50, R25 ;  /* 0x0000003231197223 */ /* 0x040fe20000000019 */
[----:B------:R-:W-:Y:S01]  /*75f0*/  FFMA R26, R49, R51, R26 ;  /* 0x00000033311a7223 */ /* 0x000fe2000000001a */
[----:B------:R-:W-:Y:S02]  /*7600*/  F2FP.SATFINITE.E4M3.F32.PACK_AB_MERGE_C R28, R2, R0, R52 ;  /* 0x00000000021c723e */ /* 0x000fe40004807034 */
[----:B------:R-:W-:Y:S02]  /*7610*/  F2FP.SATFINITE.E4M3.F32.PACK_AB_MERGE_C R31, R6, R3, R7 ;  /* 0x00000003061f723e */ /* 0x000fe40004807007 */
[----:B------:R-:W-:Y:S02]  /*7620*/  F2FP.SATFINITE.E4M3.F32.PACK_AB_MERGE_C R13, R14, R13, RZ ;  /* 0x0000000d0e0d723e */ /* 0x000fe400048070ff */
[----:B------:R-:W-:Y:S01]  /*7630*/  F2FP.SATFINITE.E4M3.F32.PACK_AB_MERGE_C R17, R18, R17, RZ ;  /* 0x000000111211723e */ /* 0x000fe200048070ff */
[----:B------:R1:W-:Y:S01]  /*7640*/  STS.128 [R100+UR49+0x5200], R28 ;  /* 0x0052001c64007988 */ /* 0x0003e20008000c31 */
[----:B------:R-:W-:Y:S02]  /*7650*/  F2FP.SATFINITE.E4M3.F32.PACK_AB_MERGE_C R14, R22, R21, RZ ;  /* 0x00000015160e723e */ /* 0x000fe400048070ff */
[----:B------:R-:W-:Y:S02]  /*7660*/  F2FP.SATFINITE.E4M3.F32.PACK_AB_MERGE_C R25, R26, R25, RZ ;  /* 0x000000191a19723e */ /* 0x000fe400048070ff */
[----:B------:R-:W-:Y:S02]  /*7670*/  F2FP.SATFINITE.E4M3.F32.PACK_AB_MERGE_C R12, R12, R11, R13 ;  /* 0x0000000b0c0c723e */ /* 0x000fe4000480700d */
[----:B------:R-:W-:Y:S02]  /*7680*/  F2FP.SATFINITE.E4M3.F32.PACK_AB_MERGE_C R13, R16, R15, R17 ;  /* 0x0000000f100d723e */ /* 0x000fe40004807011 */
        /* <DEDUP_REMOVED lines=13> */
[----:B------:R-:W-:Y:S02]  /*7760*/  UIADD3 UR8, UP0, UPT, UR52, 0x680, URZ ;  /* 0x0000068034087890 */ /* 0x000fe4000ff1e0ff */
[----:B------:R-:W-:Y:S02]  /*7770*/  UIADD3 UR5, UPT, UPT, UR41, 0x40, URZ ;  /* 0x0000004029057890 */ /* 0x000fe4000fffe0ff */
[----:B------:R-:W-:Y:S02]  /*7780*/  UIADD3 UR4, UPT, UPT, UR49, 0x5200, URZ ;  /* 0x0000520031047890 */ /* 0x000fe4000fffe0ff */
[----:B------:R-:W-:Y:S01]  /*7790*/  UIADD3.X UR9, UPT, UPT, URZ, UR53, URZ, UP0, !UPT ;  /* 0x00000035ff097290 */ /* 0x000fe200087fe4ff */
[----:B------:R-:W-:Y:S01]  /*77a0*/  UMOV UR6, UR42 ;  /* 0x0000002a00067c82 */ /* 0x000fe20008000000 */
[----:B------:R-:W-:Y:S07]  /*77b0*/  UMOV UR7, UR36 ;  /* 0x0000002400077c82 */ /* 0x000fee0008000000 */
[----:B------:R2:W-:Y:S01]  /*77c0*/  UTMASTG.3D [UR4], [UR8] ;  /* 0x00000004080073b5 */ /* 0x0005e20008010000 */
[----:B------:R0:W-:Y:S01]  /*77d0*/  UTMACMDFLUSH ;  /* 0x00000000000079b7 */ /* 0x0001e20000000000 */
[----:B--2---:R-:W-:Y:S04]  /*77e0*/  DEPBAR.LE SB0, 0x1 ;  /* 0x000080400000791a */ /* 0x004fe80000000000 */
.L_x_114:
[----:B------:R-:W-:Y:S05]  /*77f0*/  BSYNC.RECONVERGENT B0 ;  /* 0x0000000000007941 */ /* 0x000fea0003800200 */
.L_x_113:
        /* <DEDUP_REMOVED lines=15> */
.L_x_118:
[----:B------:R-:W-:Y:S05]  /*78f0*/  BSYNC B0 ;  /* 0x0000000000007941 */ /* 0x000fea0003800000 */
.L_x_117:
[----:B------:R-:W-:Y:S01]  /*7900*/  ISETP.NE.AND P0, PT, R116, RZ, PT ;  /* 0x000000ff7400720c */ /* 0x000fe20003f05270 */
[----:B------:R-:W-:Y:S11]  /*7910*/  VIADD R105, R105, 0x1 ;  /* 0x0000000169697836 */ /* 0x000ff60000000000 */
[----:B------:R-:W-:Y:S01]  /*7920*/  @!UPT UIADD3 URZ, UPT, UPT, URZ, URZ, URZ ;  /* 0x000000fffffff290 */ /* 0x000fe2000fffe0ff */
[----:B------:R3:W4:Y:S04]  /*7930*/  @P0 LDS.128 R84, [R2+0x210] ;  /* 0x0002100002540984 */ /* 0x0007280000000c00 */
[----:B------:R1:W1:Y:S01]  /*7940*/  @P0 LDS.128 R80, [R3+UR49+0x200] ;  /* 0x0002003103500984 */ /* 0x0002620008000c00 */
        /* <DEDUP_REMOVED lines=14> */
.L_x_116:
[----:B------:R-:W-:Y:S05]  /*7a30*/  BSYNC B1 ;  /* 0x0000000000017941 */ /* 0x000fea0003800000 */
.L_x_115:
[----:B------:R-:W-:Y:S05]  /*7a40*/  VIADD R0, R48, 0x80 ;  /* 0x0000008030007836 */ /* 0x000fea0000000000 */
[----:B------:R-:W-:Y:S04]  /*7a50*/  SHF.R.U32.HI R0, RZ, 0x15, R0 ;  /* 0x00000015ff007819 */ /* 0x000fe80000011600 */
[----:B------:R-:W-:Y:S11]  /*7a60*/  LOP3.LUT P0, RZ, R0, 0x3, R101, 0x48, !PT ;  /* 0x0000000300ff7812 */ /* 0x000ff60007804865 */
[----:B------:R-:W-:Y:S02]  /*7a70*/  @!UPT UIADD3 URZ, UPT, UPT, URZ, URZ, URZ ;  /* 0x000000fffffff290 */ /* 0x000fe4000fffe0ff */
[----:B------:R-:W-:Y:S05]  /*7a80*/  @!P0 BRA `(.L_x_120) ;  /* 0x0000000000408947 */ /* 0x000fea0003800000 */
[----:B------:R-:W2:Y:S01]  /*7a90*/  LDCU.64 UR8, c[0x4][0x78] ;  /* 0x01000f00ff0877ac */ /* 0x000ea20008000a00 */
[----:B------:R-:W-:Y:S01]  /*7aa0*/  MOV R3, 0x0 ;  /* 0x0000000000037802 */ /* 0x000fe20000000f00 */
[----:B-1----:R-:W-:Y:S02]  /*7ab0*/  HFMA2 R12, -RZ, RZ, 0, 5.9604644775390625e-08 ;  /* 0x00000001ff0c7431 */ /* 0x002fe400000001ff */
[----:B------:R-:W-:Y:S02]  /*7ac0*/  IMAD.MOV.U32 R8, RZ, RZ, 0x192 ;  /* 0x00000192ff087424 */ /* 0x000fe400078e00ff */
[----:B------:R-:W-:Y:S01]  /*7ad0*/  IMAD.MOV.U32 R13, RZ, RZ, RZ ;  /* 0x000000ffff0d7224 */ /* 0x000fe200078e00ff */
[----:B------:R-:W1:Y:S01]  /*7ae0*/  LDCU.64 UR6, c[0x4][0x80] ;  /* 0x01001000ff0677ac */ /* 0x000e620008000a00 */
[----:B------:R-:W3:Y:S01]  /*7af0*/  LDC.64 R2, c[0x4][R3] ;  /* 0x0100000003027b82 */ /* 0x000ee20000000a00 */
[----:B------:R-:W4:Y:S01]  /*7b00*/  LDCU.64 UR4, c[0x4][0x18] ;  /* 0x01000300ff0477ac */ /* 0x000f220008000a00 */
[----:B--2---:R-:W-:Y:S01]  /*7b10*/  MOV R5, UR9 ;  /* 0x0000000900057c02 */ /* 0x004fe20008000f00 */
[----:B------:R-:W-:Y:S01]  /*7b20*/  IMAD.U32 R4, RZ, RZ, UR8 ;  /* 0x00000008ff047e24 */ /* 0x000fe2000f8e00ff */
[----:B-1----:R-:W-:Y:S01]  /*7b30*/  MOV R7, UR7 ;  /* 0x0000000700077c02 */ /* 0x002fe20008000f00 */
[----:B------:R-:W-:Y:S01]  /*7b40*/  IMAD.U32 R6, RZ, RZ, UR6 ;  /* 0x00000006ff067e24 */ /* 0x000fe2000f8e00ff */
[----:B----4-:R-:W-:Y:S01]  /*7b50*/  MOV R11, UR5 ;  /* 0x00000005000b7c02 */ /* 0x010fe20008000f00 */
[----:B------:R-:W-:Y:S02]  /*7b60*/  IMAD.U32 R10, RZ, RZ, UR4 ;  /* 0x00000004ff0a7e24 */ /* 0x000fe4000f8e00ff */
[----:B------:R-:W-:Y:S07]  /*7b70*/  LEPC R20, `(.L_x_120) ;  /* 0x000000001014794e */ /* 0x000fee0000000000 */
[----:B---3--:R-:W-:Y:S05]  /*7b80*/  CALL.ABS.NOINC R2 ;  /* 0x0000000002007343 */ /* 0x008fea0003c00000 */
.L_x_120:
        /* <DEDUP_REMOVED lines=148> */
[----:B------:R-:W-:Y:S02]  /*84d0*/  UIADD3 UR8, UP0, UPT, UR52, 0x680, URZ ;  /* 0x0000068034087890 */ /* 0x000fe4000ff1e0ff */
[----:B------:R-:W-:Y:S02]  /*84e0*/  UIADD3 UR5, UPT, UPT, UR41, 0x80, URZ ;  /* 0x0000008029057890 */ /* 0x000fe4000fffe0ff */
[----:B------:R-:W-:Y:S01]  /*84f0*/  MOV R109, UR10 ;  /* 0x0000000a006d7c02 */ /* 0x000fe20008000f00 */
[----:B------:R-:W-:Y:S01]  /*8500*/  UIADD3.X UR9, UPT, UPT, URZ, UR53, URZ, UP0, !UPT ;  /* 0x00000035ff097290 */ /* 0x000fe200087fe4ff */
[----:B------:R-:W-:Y:S02]  /*8510*/  UMOV UR6, UR42 ;  /* 0x0000002a00067c82 */ /* 0x000fe40008000000 */
[----:B------:R-:W-:Y:S01]  /*8520*/  R2UR UR4, R109 ;  /* 0x000000006d0472ca */ /* 0x000fe200000e0000 */
[----:B------:R-:W-:Y:S11]  /*8530*/  UMOV UR7, UR36 ;  /* 0x0000002400077c82 */ /* 0x000ff60008000000 */
[----:B------:R-:W-:Y:S01]  /*8540*/  @!UPT UIADD3 URZ, UPT, UPT, URZ, URZ, URZ ;  /* 0x000000fffffff290 */ /* 0x000fe2000fffe0ff */
[----:B------:R2:W-:Y:S01]  /*8550*/  UTMASTG.3D [UR4], [UR8] ;  /* 0x00000004080073b5 */ /* 0x0005e20008010000 */
[----:B------:R0:W-:Y:S01]  /*8560*/  UTMACMDFLUSH ;  /* 0x00000000000079b7 */ /* 0x0001e20000000000 */
[----:B--2---:R-:W-:Y:S04]  /*8570*/  DEPBAR.LE SB0, 0x1 ;  /* 0x000080400000791a */ /* 0x004fe80000000000 */
.L_x_122:
[----:B------:R-:W-:Y:S05]  /*8580*/  BSYNC.RECONVERGENT B0 ;  /* 0x0000000000007941 */ /* 0x000fea0003800200 */
.L_x_121:
        /* <DEDUP_REMOVED lines=15> */
.L_x_126:
[----:B------:R-:W-:Y:S05]  /*8680*/  BSYNC B0 ;  /* 0x0000000000007941 */ /* 0x000fea0003800000 */
.L_x_125:
        /* <DEDUP_REMOVED lines=19> */
.L_x_124:
[----:B------:R-:W-:Y:S05]  /*87c0*/  BSYNC B1 ;  /* 0x0000000000017941 */ /* 0x000fea0003800000 */
.L_x_123:
        /* <DEDUP_REMOVED lines=21> */
.L_x_128:
[----:B------:R-:W-:Y:S01]  /*8920*/  ISETP.NE.AND P0, PT, R110, RZ, PT ;  /* 0x000000ff6e00720c */ /* 0x000fe20003f05270 */
[----:B------:R-:W-:Y:S05]  /*8930*/  WARPSYNC.ALL ;  /* 0x0000000000007948 */ /* 0x000fea0003800000 */
[----:B------:R-:W-:Y:S01]  /*8940*/  R2UR UR4, R48 ;  /* 0x00000000300472ca */ /* 0x000fe200000e0000 */
[----:B------:R-:W-:Y:S01]  /*8950*/  BSSY.RECONVERGENT B0, `(.L_x_129) ;  /* 0x000009c000007945 */ /* 0x000fe20003800200 */
[-C--:B------:R-:W-:Y:S02]  /*8960*/  F2FP.F16.E4M3.UNPACK_B R2, R80.reuse ;  /* 0x00000050ff02723e */ /* 0x080fe400020006ff */
[----:B------:R-:W-:Y:S02]  /*8970*/  F2FP.F16.E4M3.UNPACK_B R80, R80.H1 ;  /* 0x00000050ff50723e */ /* 0x000fe400030006ff */
[-C--:B------:R-:W-:Y:S01]  /*8980*/  F2FP.F16.E4M3.UNPACK_B R51, R81.reuse ;  /* 0x00000051ff33723e */ /* 0x080fe200020006ff */
[--C-:B------:R-:W-:Y:S01]  /*8990*/  HADD2.F32 R0, -RZ, R2.reuse.H0_H0 ;  /* 0x20000002ff007230 */ /* 0x100fe20000004100 */
[----:B------:R-:W-:Y:S01]  /*89a0*/  F2FP.F16.E4M3.UNPACK_B R81, R81.H1 ;  /* 0x00000051ff51723e */ /* 0x000fe200030006ff */
[----:B------:R-:W-:Y:S01]  /*89b0*/  HADD2.F32 R2, -RZ, R2.H1_H1 ;  /* 0x30000002ff027230 */ /* 0x000fe20000004100 */
[-C--:B------:R-:W-:Y:S01]  /*89c0*/  F2FP.F16.E4M3.UNPACK_B R55, R82.reuse ;  /* 0x00000052ff37723e */ /* 0x080fe200020006ff */
[--C-:B------:R-:W-:Y:S01]  /*89d0*/  HADD2.F32 R3, -RZ, R80.reuse.H0_H0 ;  /* 0x20000050ff037230 */ /* 0x100fe20000004100 */
[----:B------:R-:W-:Y:S01]  /*89e0*/  F2FP.F16.E4M3.UNPACK_B R82, R82.H1 ;  /* 0x00000052ff52723e */ /* 0x000fe200030006ff */
[----:B-1----:R-:W-:Y:S01]  /*89f0*/  LDTM.16dp32bit_t0_t15.x32 R4, tmem[UR4+0xc0] ;  /* 0x0000c004000479ee */ /* 0x002fe20008a80000 */
[----:B------:R-:W1:Y:S01]  /*8a00*/  LDTM.16dp32bit_t16_t31.x32 R4, tmem[UR4+0xe0] ;  /* 0x0000e004000479ee */ /* 0x000e620008aa0000 */
[----:B------:R-:W-:Y:S01]  /*8a10*/  NOP ;  /* 0x0000000000007918 */ /* 0x000fe20000000000 */
[--C-:B------:R-:W-:Y:S01]  /*8a20*/  HADD2.F32 R50, -RZ, R51.reuse.H0_H0 ;  /* 0x20000033ff327230 */ /* 0x100fe20000004100 */
[----:B------:R-:W-:Y:S01]  /*8a30*/  R2UR UR5, R113 ;  /* 0x00000000710572ca */ /* 0x000fe200000e0000 */
[----:B------:R-:W-:Y:S01]  /*8a40*/  HADD2.F32 R51, -RZ, R51.H1_H1 ;  /* 0x30000033ff337230 */ /* 0x000fe20000004100 */
[----:B------:R-:W-:Y:S01]  /*8a50*/  F2FP.F16.E4M3.UNPACK_B R59, R83 ;  /* 0x00000053ff3b723e */ /* 0x000fe200020006ff */
[--C-:B------:R-:W-:Y:S01]  /*8a60*/  HADD2.F32 R54, -RZ, R55.reuse.H0_H0 ;  /* 0x20000037ff367230 */ /* 0x100fe20000004100 */
[----:B------:R-:W-:Y:S01]  /*8a70*/  F2FP.F16.E4M3.UNPACK_B R63, R84 ;  /* 0x00000054ff3f723e */ /* 0x000fe200020006ff */
[----:B------:R-:W-:Y:S01]  /*8a80*/  HADD2.F32 R55, -RZ, R55.H1_H1 ;  /* 0x30000037ff377230 */ /* 0x000fe20000004100 */
[----:B------:R-:W-:Y:S01]  /*8a90*/  F2FP.F16.E4M3.UNPACK_B R67, R85 ;  /* 0x00000055ff43723e */ /* 0x000fe200020006ff */
[--C-:B------:R-:W-:Y:S01]  /*8aa0*/  HADD2.F32 R58, -RZ, R59.reuse.H0_H0 ;  /* 0x2000003bff3a7230 */ /* 0x100fe20000004100 */
[----:B------:R-:W-:Y:S01]  /*8ab0*/  F2FP.F16.E4M3.UNPACK_B R71, R86 ;  /* 0x00000056ff47723e */ /* 0x000fe200020006ff */
[----:B------:R-:W-:Y:S01]  /*8ac0*/  HADD2.F32 R59, -RZ, R59.H1_H1 ;  /* 0x3000003bff3b7230 */ /* 0x000fe20000004100 */
[----:B------:R-:W-:Y:S01]  /*8ad0*/  F2FP.F16.E4M3.UNPACK_B R74, R87 ;  /* 0x00000057ff4a723e */ /* 0x000fe200020006ff */
[--C-:B------:R-:W-:Y:S01]  /*8ae0*/  HADD2.F32 R62, -RZ, R63.reuse.H0_H0 ;  /* 0x2000003fff3e7230 */ /* 0x100fe20000004100 */
[----:B------:R-:W-:Y:S01]  /*8af0*/  F2FP.F16.E4M3.UNPACK_B R83, R83.H1 ;  /* 0x00000053ff53723e */ /* 0x000fe200030006ff */
[----:B------:R-:W-:Y:S01]  /*8b00*/  UIADD3 UR5, UPT, UPT, UR5, 0x130, URZ ;  /* 0x0000013005057890 */ /* 0x000fe2000fffe0ff */
[----:B------:R-:W-:Y:S01]  /*8b10*/  HADD2.F32 R63, -RZ, R63.H1_H1 ;  /* 0x3000003fff3f7230 */ /* 0x000fe20000004100 */
[----:B------:R-:W-:Y:S01]  /*8b20*/  F2FP.F16.E4M3.UNPACK_B R84, R84.H1 ;  /* 0x00000054ff54723e */ /* 0x000fe200030006ff */
[--C-:B------:R-:W-:Y:S01]  /*8b30*/  HADD2.F32 R66, -RZ, R67.reuse.H0_H0 ;  /* 0x20000043ff427230 */ /* 0x100fe20000004100 */
[----:B------:R-:W-:Y:S01]  /*8b40*/  UPRMT UR5, UR37, 0x654, UR5 ;  /* 0x0000065425057896 */ /* 0x000fe20008000005 */
[----:B------:R-:W-:Y:S01]  /*8b50*/  HADD2.F32 R67, -RZ, R67.H1_H1 ;  /* 0x30000043ff437230 */ /* 0x000fe20000004100 */
[----:B------:R-:W-:Y:S01]  /*8b60*/  F2FP.F16.E4M3.UNPACK_B R85, R85.H1 ;  /* 0x00000055ff55723e */ /* 0x000fe200030006ff */
[--C-:B------:R-:W-:Y:S02]  /*8b70*/  HADD2.F32 R70, -RZ, R71.reuse.H0_H0 ;  /* 0x20000047ff467230 */ /* 0x100fe40000004100 */
[C---:B-1----:R-:W-:Y:S01]  /*8b80*/  FMUL R4, R47.reuse, R4 ;  /* 0x000000042f047220 */ /* 0x042fe20000400000 */
[C---:B------:R-:W-:Y:S01]  /*8b90*/  FMUL R5, R47.reuse, R5 ;  /* 0x000000052f057220 */ /* 0x040fe20000400000 */
[C---:B------:R-:W-:Y:S01]  /*8ba0*/  FMUL R8, R47.reuse, R8 ;  /* 0x000000082f087220 */ /* 0x040fe20000400000 */
[----:B------:R-:W-:Y:S01]  /*8bb0*/  FMUL R9, R47, R9 ;  /* 0x000000092f097220 */ /* 0x000fe20000400000 */
[C---:B------:R-:W-:Y:S01]  /*8bc0*/  FFMA R4, R49.reuse, R0, R4 ;  /* 0x0000000031047223 */ /* 0x040fe20000000004 */
[----:B------:R-:W-:Y:S01]  /*8bd0*/  SYNCS.ARRIVE.TRANS64.RED.A1T0 RZ, [UR5], RZ ;  /* 0x000000ffffff79a7 */ /* 0x000fe20008100405 */
        /* <DEDUP_REMOVED lines=8> */
[----:B------:R-:W-:Y:S02]  /*8c60*/  HADD2.F32 R71, -RZ, R71.H1_H1 ;  /* 0x30000047ff477230 */ /* 0x000fe40000004100 */
[C---:B------:R-:W-:Y:S01]  /*8c70*/  FMUL R25, R47.reuse, R30 ;  /* 0x0000001e2f197220 */ /* 0x040fe20000400000 */
[C---:B------:R-:W-:Y:S01]  /*8c80*/  FMUL R30, R47.reuse, R35 ;  /* 0x000000232f1e7220 */ /* 0x040fe20000400000 */
[----:B------:R-:W-:Y:S02]  /*8c90*/  HADD2.F32 R48, -RZ, R80.H1_H1 ;  /* 0x30000050ff307230 */ /* 0x000fe40000004100 */
[C---:B------:R-:W-:Y:S01]  /*8ca0*/  FMUL R6, R47.reuse, R6 ;  /* 0x000000062f067220 */ /* 0x040fe20000400000 */
[C---:B------:R-:W-:Y:S01]  /*8cb0*/  FMUL R7, R47.reuse, R7 ;  /* 0x000000072f077220 */ /* 0x040fe20000400000 */
[--C-:B------:R-:W-:Y:S02]  /*8cc0*/  HADD2.F32 R52, -RZ, R81.reuse.H0_H0 ;  /* 0x20000051ff347230 */ /* 0x100fe40000004100 */
[----:B------:R-:W-:Y:S01]  /*8cd0*/  FMUL R10, R47, R10 ;  /* 0x0000000a2f0a7220 */ /* 0x000fe20000400000 */
[C---:B------:R-:W-:Y:S01]  /*8ce0*/  FFMA R6, R49.reuse, R3, R6 ;  /* 0x0000000331067223 */ /* 0x040fe20000000006 */
[----:B------:R-:W-:Y:S02]  /*8cf0*/  HADD2.F32 R53, -RZ, R81.H1_H1 ;  /* 0x30000051ff357230 */ /* 0x000fe40000004100 */
[C---:B------:R-:W-:Y:S01]  /*8d00*/  FFMA R7, R49.reuse, R48, R7 ;  /* 0x0000003031077223 */ /* 0x040fe20000000007 */
[C---:B------:R-:W-:Y:S01]  /*8d10*/  FFMA R8, R49.reuse, R50, R8 ;  /* 0x0000003231087223 */ /* 0x040fe20000000008 */
[C---:B------:R-:W-:Y:S01]  /*8d20*/  FFMA R9, R49.reuse, R51, R9 ;  /* 0x0000003331097223 */ /* 0x040fe20000000009 */
[----:B------:R-:W-:Y:S01]  /*8d30*/  FFMA R10, R49, R52, R10 ;  /* 0x00000034310a7223 */ /* 0x000fe2000000000a */
[--C-:B------:R-:W-:Y:S01]  /*8d40*/  HADD2.F32 R48, -RZ, R74.reuse.H0_H0 ;  /* 0x2000004aff307230 */ /* 0x100fe20000004100 */
[----:B------:R-:W-:Y:S01]  /*8d50*/  F2FP.SATFINITE.E4M3.F32.PACK_AB_MERGE_C R77, R7, R6, RZ ;  /* 0x00000006074d723e */ /* 0x000fe200048070ff */
[C---:B------:R-:W-:Y:S01]  /*8d60*/  FMUL R7, R47.reuse, R24 ;  /* 0x000000182f077220 */ /* 0x040fe20000400000 */
[C---:B------:R-:W-:Y:S01]  /*8d70*/  FMUL R24, R47.reuse, R29 ;  /* 0x0000001d2f187220 */ /* 0x040fe20000400000 */
[C---:B------:R-:W-:Y:S01]  /*8d80*/  FMUL R29, R47.reuse, R34 ;  /* 0x000000222f1d7220 */ /* 0x040fe20000400000 */
[----:B------:R-:W-:Y:S02]  /*8d90*/  HADD2.F32 R74, -RZ, R74.H1_H1 ;  /* 0x3000004aff4a7230 */ /* 0x000fe40000004100 */
[C---:B------:R-:W-:Y:S01]  /*8da0*/  FMUL R11, R47.reuse, R11 ;  /* 0x0000000b2f0b7220 */ /* 0x040fe20000400000 */
[--C-:B------:R-:W-:Y:S02]  /*8db0*/  HADD2.F32 R56, -RZ, R82.reuse.H0_H0 ;  /* 0x20000052ff387230 */ /* 0x100fe40000004100 */
[----:B------:R-:W-:Y:S01]  /*8dc0*/  FMUL R14, R47, R14 ;  /* 0x0000000e2f0e7220 */ /* 0x000fe20000400000 */
[----:B------:R-:W-:Y:S02]  /*8dd0*/  HADD2.F32 R57, -RZ, R82.H1_H1 ;  /* 0x30000052ff397230 */ /* 0x000fe40000004100 */
[C---:B------:R-:W-:Y:S01]  /*8de0*/  FFMA R11, R49.reuse, R53, R11 ;  /* 0x00000035310b7223 */ /* 0x040fe2000000000b */
[----:B------:R-:W-:Y:S01]  /*8df0*/  F2FP.F16.E4M3.UNPACK_B R86, R86.H1 ;  /* 0x00000056ff56723e */ /* 0x000fe200030006ff */
[C---:B------:R-:W-:Y:S01]  /*8e00*/  FFMA R12, R49.reuse, R54, R12 ;  /* 0x00000036310c7223 */ /* 0x040fe2000000000c */
[C---:B------:R-:W-:Y:S01]  /*8e10*/  FFMA R13, R49.reuse, R55, R13 ;  /* 0x00000037310d7223 */ /* 0x040fe2000000000d */
[----:B------:R-:W-:Y:S01]  /*8e20*/  F2FP.F16.E4M3.UNPACK_B R87, R87.H1 ;  /* 0x00000057ff57723e */ /* 0x000fe200030006ff */
[----:B------:R-:W-:Y:S01]  /*8e30*/  FFMA R14, R49, R56, R14 ;  /* 0x00000038310e7223 */ /* 0x000fe2000000000e */
[----:B------:R-:W-:Y:S01]  /*8e40*/  F2FP.SATFINITE.E4M3.F32.PACK_AB_MERGE_C R10, R11, R10, RZ ;  /* 0x0000000a0b0a723e */ /* 0x000fe200048070ff */
[C---:B------:R-:W-:Y:S01]  /*8e50*/  FMUL R15, R47.reuse, R15 ;  /* 0x0000000f2f0f7220 */ /* 0x040fe20000400000 */
[--C-:B------:R-:W-:Y:S02]  /*8e60*/  HADD2.F32 R60, -RZ, R83.reuse.H0_H0 ;  /* 0x20000053ff3c7230 */ /* 0x100fe40000004100 */
[----:B------:R-:W-:Y:S01]  /*8e70*/  FMUL R18, R47, R18 ;  /* 0x000000122f127220 */ /* 0x000fe20000400000 */
[----:B------:R-:W-:Y:S02]  /*8e80*/  HADD2.F32 R61, -RZ, R83.H1_H1 ;  /* 0x30000053ff3d7230 */ /* 0x000fe40000004100 */
[----:B------:R-:W-:Y:S01]  /*8e90*/  FFMA R15, R49, R57, R15 ;  /* 0x00000039310f7223 */ /* 0x000fe2000000000f */
[----:B------:R-:W-:Y:S01]  /*8ea0*/  IADD3 R45, PT, PT, R45, 0x1, RZ ;  /* 0x000000012d2d7810 */ /* 0x000fe20007ffe0ff */
[C---:B------:R-:W-:Y:S01]  /*8eb0*/  FFMA R16, R49.reuse, R58, R16 ;  /* 0x0000003a31107223 */ /* 0x040fe20000000010 */
        /* <DEDUP_REMOVED lines=8> */
[C---:B------:R-:W-:Y:S01]  /*8f40*/  FFMA R0, R49.reuse, R62, R0 ;  /* 0x0000003e31007223 */ /* 0x040fe20000000000 */
[C---:B------:R-:W-:Y:S01]  /*8f50*/  FFMA R2, R49.reuse, R63, R2 ;  /* 0x0000003f31027223 */ /* 0x040fe20000000002 */
[--C-:B------:R-:W-:Y:S02]  /*8f60*/  HADD2.F32 R68, -RZ, R85.reuse.H0_H0 ;  /* 0x20000055ff447230 */ /* 0x100fe40000004100 */
[----:B------:R-:W-:Y:S01]  /*8f70*/  FFMA R3, R49, R64, R3 ;  /* 0x0000004031037223 */ /* 0x000fe20000000003 */
[----:B------:R-:W-:Y:S02]  /*8f80*/  HADD2.F32 R69, -RZ, R85.H1_H1 ;  /* 0x30000055ff457230 */ /* 0x000fe40000004100 */
[C---:B------:R-:W-:Y:S01]  /*8f90*/  FMUL R21, R47.reuse, R26 ;  /* 0x0000001a2f157220 */ /* 0x040fe20000400000 */
[----:B------:R-:W-:Y:S01]  /*8fa0*/  FMUL R22, R47, R27 ;  /* 0x0000001b2f167220 */ /* 0x000fe20000400000 */
[C---:B------:R-:W-:Y:S01]  /*8fb0*/  FFMA R6, R49.reuse, R65, R6 ;  /* 0x0000004131067223 */ /* 0x040fe20000000006 */
[----:B------:R-:W-:Y:S01]  /*8fc0*/  FFMA R7, R49, R66, R7 ;  /* 0x0000004231077223 */ /* 0x000fe20000000007 */
[----:B------:R-:W-:Y:S01]  /*8fd0*/  FMUL R23, R47, R28 ;  /* 0x0000001c2f177220 */ /* 0x000fe20000400000 */
[C---:B------:R-:W-:Y:S01]  /*8fe0*/  FFMA R20, R49.reuse, R67, R20 ;  /* 0x0000004331147223 */ /* 0x040fe20000000014 */
[--C-:B------:R-:W-:Y:S02]  /*8ff0*/  HADD2.F32 R72, -RZ, R86.reuse.H0_H0 ;  /* 0x20000056ff487230 */ /* 0x100fe40000004100 */
[C---:B------:R-:W-:Y:S01]  /*9000*/  FFMA R21, R49.reuse, R68, R21 ;  /* 0x0000004431157223 */ /* 0x040fe20000000015 */
[----:B------:R-:W-:Y:S02]  /*9010*/  HADD2.F32 R73, -RZ, R86.H1_H1 ;  /* 0x30000056ff497230 */ /* 0x000fe40000004100 */
[----:B------:R-:W-:Y:S01]  /*9020*/  FFMA R22, R49, R69, R22 ;  /* 0x0000004531167223 */ /* 0x000fe20000000016 */
[C---:B------:R-:W-:Y:S01]  /*9030*/  FMUL R26, R47.reuse, R31 ;  /* 0x0000001f2f1a7220 */ /* 0x040fe20000400000 */
[----:B------:R-:W-:Y:S01]  /*9040*/  FMUL R27, R47, R32 ;  /* 0x000000202f1b7220 */ /* 0x000fe20000400000 */
[----:B------:R-:W-:Y:S01]  /*9050*/  FFMA R23, R49, R70, R23 ;  /* 0x0000004631177223 */ /* 0x000fe20000000017 */
[----:B------:R-:W-:Y:S01]  /*9060*/  FMUL R28, R47, R33 ;  /* 0x000000212f1c7220 */ /* 0x000fe20000400000 */
[C---:B------:R-:W-:Y:S01]  /*9070*/  FFMA R24, R49.reuse, R71, R24 ;  /* 0x0000004731187223 */ /* 0x040fe20000000018 */
[--C-:B------:R-:W-:Y:S02]  /*9080*/  HADD2.F32 R75, -RZ, R87.reuse.H0_H0 ;  /* 0x20000057ff4b7230 */ /* 0x100fe40000004100 */
[C---:B------:R-:W-:Y:S01]  /*9090*/  FFMA R25, R49.reuse, R72, R25 ;  /* 0x0000004831197223 */ /* 0x040fe20000000019 */
[----:B------:R-:W-:Y:S02]  /*90a0*/  HADD2.F32 R76, -RZ, R87.H1_H1 ;  /* 0x30000057ff4c7230 */ /* 0x000fe40000004100 */
[----:B------:R-:W-:Y:S01]  /*90b0*/  FFMA R26, R49, R73, R26 ;  /* 0x00000049311a7223 */ /* 0x000fe2000000001a */
[----:B------:R-:W-:Y:S01]  /*90c0*/  F2FP.SATFINITE.E4M3.F32.PACK_AB_MERGE_C R14, R15, R14, RZ ;  /* 0x0000000e0f0e723e */ /* 0x000fe200048070ff */
[----:B------:R-:W-:Y:S01]  /*90d0*/  FFMA R27, R49, R48, R27 ;  /* 0x00000030311b7223 */ /* 0x000fe2000000001b */
[----:B------:R-:W-:Y:S01]  /*90e0*/  F2FP.SATFINITE.E4M3.F32.PACK_AB_MERGE_C R18, R19, R18, RZ ;  /* 0x000000121312723e */ /* 0x000fe200048070ff */
[C---:B------:R-:W-:Y:S01]  /*90f0*/  FFMA R28, R49.reuse, R74, R28 ;  /* 0x0000004a311c7223 */ /* 0x040fe2000000001c */
[C---:B------:R-:W-:Y:S01]  /*9100*/  FFMA R29, R49.reuse, R75, R29 ;  /* 0x0000004b311d7223 */ /* 0x040fe2000000001d */
[----:B------:R-:W-:Y:S01]  /*9110*/  FFMA R30, R49, R76, R30 ;  /* 0x0000004c311e7223 */ /* 0x000fe2000000001e */
[----:B------:R-:W-:Y:S02]  /*9120*/  F2FP.SATFINITE.E4M3.F32.PACK_AB_MERGE_C R32, R5, R4, R77 ;  /* 0x000000040520723e */ /* 0x000fe4000480704d */
[----:B------:R-:W-:Y:S02]  /*9130*/  F2FP.SATFINITE.E4M3.F32.PACK_AB_MERGE_C R33, R9, R8, R10 ;  /* 0x000000080921723e */ /* 0x000fe4000480700a */
        /* <DEDUP_REMOVED lines=10> */
[----:B------:R-:W-:Y:S05]  /*91e0*/  F2FP.SATFINITE.E4M3.F32.PACK_AB_MERGE_C R7, R28, R27, R29 ;  /* 0x0000001b1c07723e */ /* 0x000fea000480701d */
        /* <DEDUP_REMOVED lines=18> */
.L_x_130:
[----:B------:R-:W-:Y:S05]  /*9310*/  BSYNC.RECONVERGENT B0 ;  /* 0x0000000000007941 */ /* 0x000fea0003800200 */
.L_x_129:
[----:B------:R-:W-:Y:S01]  /*9320*/  BAR.SYNC.DEFER_BLOCKING 0x1, 0x80 ;  /* 0x0042000000007b1d */ /* 0x000fe20000010000 */
[----:B------:R-:W-:Y:S01]  /*9330*/  ISETP.NE.AND P2, PT, R111, RZ, PT ;  /* 0x000000ff6f00720c */ /* 0x000fe20003f45270 */
[----:B------:R-:W-:Y:S01]  /*9340*/  IMAD.IADD R14, R43, 0x1, R94 ;  /* 0x000000012b0e7824 */ /* 0x000fe200078e025e */
[----:B------:R-:W-:Y:S01]  /*9350*/  ISETP.NE.AND P0, PT, R112, 0x2, PT ;  /* 0x000000027000780c */ /* 0x000fe20003f05270 */
[----:B------:R-:W-:Y:S01]  /*9360*/  IMAD.IADD R15, R44, 0x1, R95 ;  /* 0x000000012c0f7824 */ /* 0x000fe200078e025f */
[----:B------:R-:W-:Y:S02]  /*9370*/  ISETP.NE.AND P1, PT, R45, 0x4, PT ;  /* 0x000000042d00780c */ /* 0x000fe40003f25270 */
[----:B------:R-:W-:Y:S02]  /*9380*/  SEL R2, RZ, 0x1, P0 ;  /* 0x00000001ff027807 */ /* 0x000fe40000000000 */
[----:B------:R-:W-:Y:S02]  /*9390*/  SEL R0, RZ, 0x1, P1 ;  /* 0x00000001ff007807 */ /* 0x000fe40000800000 */
[----:B------:R-:W-:Y:S02]  /*93a0*/  LOP3.LUT R106, R106, R2, RZ, 0x3c, !PT ;  /* 0x000000026a6a7212 */ /* 0x000fe400078e3cff */
[----:B------:R-:W-:Y:S02]  /*93b0*/  LOP3.LUT R107, R107, R0, RZ, 0x3c, !PT ;  /* 0x000000006b6b7212 */ /* 0x000fe400078e3cff */
[----:B------:R-:W-:Y:S02]  /*93c0*/  @P2 R2UR UR36, R103 ;  /* 0x00000000672422ca */ /* 0x000fe400000e0000 */
[----:B------:R-:W-:Y:S02]  /*93d0*/  SEL R112, R112, RZ, P0 ;  /* 0x000000ff70707207 */ /* 0x000fe40000000000 */
[----:B------:R-:W-:Y:S01]  /*93e0*/  SEL R45, R45, RZ, P1 ;  /* 0x000000ff2d2d7207 */ /* 0x000fe20000800000 */
[----:B------:R-:W-:Y:S10]  /*93f0*/  @P2 BRA `(.L_x_131) ;  /* 0xffffffbc00382947 */ /* 0x000ff4000383ffff */
[----:B------:R-:W-:Y:S05]  /*9400*/  EXIT ;  /* 0x000000000000794d */ /* 0x000fea0003800000 */
.L_x_20:
[----:B--2---:R2:W1:Y:S02]  /*9410*/  SYNCS.PHASECHK.TRANS64.TRYWAIT P0, [R2+URZ+0x160], R3 ;  /* 0x00016003020075a7 */ /* 0x00446400080011ff */
[----:B-1----:R-:W-:Y:S05]  /*9420*/  @!P0 NANOSLEEP.SYNCS 0x989680 ;  /* 0x009896800000895d */ /* 0x002fea0003900000 */
[----:B------:R-:W1:Y:S02]  /*9430*/  @!P0 SYNCS.PHASECHK.TRANS64 P0, [R2+URZ+0x160], R3 ;  /* 0x00016003020085a7 */ /* 0x000e6400080010ff */
[----:B-1----:R-:W-:Y:S05]  /*9440*/  @!P0 BRA `(.L_x_20) ;  /* 0xfffffffc00f08947 */ /* 0x002fea000383ffff */
[----:B------:R-:W-:Y:S05]  /*9450*/  BRA `(.L_x_132) ;  /* 0xffffff80009c7947 */ /* 0x000fea000383ffff */
.L_x_23:
[----:B-1----:R-:W-:-:S07]  /*9460*/  MOV R2, UR33 ;  /* 0x0000002100027c02 */ /* 0x002fce0008000f00 */
.L_x_133:
[----:B-1----:R1:W2:Y:S02]  /*9470*/  SYNCS.PHASECHK.TRANS64.TRYWAIT P0, [R2+URZ+0x50], R4 ;  /* 0x00005004020075a7 */ /* 0x0022a400080011ff */
[----:B--2---:R-:W-:Y:S05]  /*9480*/  @!P0 NANOSLEEP.SYNCS 0x989680 ;  /* 0x009896800000895d */ /* 0x004fea0003900000 */
[----:B------:R-:W2:Y:S02]  /*9490*/  @!P0 SYNCS.PHASECHK.TRANS64 P0, [R2+URZ+0x50], R4 ;  /* 0x00005004020085a7 */ /* 0x000ea400080010ff */
[----:B--2---:R-:W-:Y:S05]  /*94a0*/  @!P0 BRA `(.L_x_133) ;  /* 0xfffffffc00f08947 */ /* 0x004fea000383ffff */
[----:B------:R-:W-:Y:S05]  /*94b0*/  BRA `(.L_x_22) ;  /* 0xffffff8000f07947 */ /* 0x000fea000383ffff */
.L_x_29:
[----:B-1----:R-:W-:-:S07]  /*94c0*/  MOV R2, UR25 ;  /* 0x0000001900027c02 */ /* 0x002fce0008000f00 */
.L_x_134:
[----:B-1----:R1:W2:Y:S02]  /*94d0*/  SYNCS.PHASECHK.TRANS64.TRYWAIT P0, [R2+URZ+0x50], R4 ;  /* 0x00005004020075a7 */ /* 0x0022a400080011ff */
[----:B--2---:R-:W-:Y:S05]  /*94e0*/  @!P0 NANOSLEEP.SYNCS 0x989680 ;  /* 0x009896800000895d */ /* 0x004fea0003900000 */
[----:B------:R-:W2:Y:S02]  /*94f0*/  @!P0 SYNCS.PHASECHK.TRANS64 P0, [R2+URZ+0x50], R4 ;  /* 0x00005004020085a7 */ /* 0x000ea400080010ff */
[----:B--2---:R-:W-:Y:S05]  /*9500*/  @!P0 BRA `(.L_x_134) ;  /* 0xfffffffc00f08947 */ /* 0x004fea000383ffff */
[----:B------:R-:W-:Y:S05]  /*9510*/  BRA `(.L_x_28) ;  /* 0xffffff8400b07947 */ /* 0x000fea000383ffff */
.L_x_33:
[----:B-1----:R1:W2:Y:S02]  /*9520*/  SYNCS.PHASECHK.TRANS64.TRYWAIT P0, [R2+URZ+0xf0], R3 ;  /* 0x0000f003020075a7 */ /* 0x0022a400080011ff */
[----:B--2---:R-:W-:Y:S05]  /*9530*/  @!P0 NANOSLEEP.SYNCS 0x989680 ;  /* 0x009896800000895d */ /* 0x004fea0003900000 */
[----:B------:R-:W2:Y:S02]  /*9540*/  @!P0 SYNCS.PHASECHK.TRANS64 P0, [R2+URZ+0xf0], R3 ;  /* 0x0000f003020085a7 */ /* 0x000ea400080010ff */
[----:B--2---:R-:W-:Y:S05]  /*9550*/  @!P0 BRA `(.L_x_33) ;  /* 0xfffffffc00f08947 */ /* 0x004fea000383ffff */
[----:B------:R-:W-:Y:S05]  /*9560*/  BRA `(.L_x_135) ;  /* 0xffffff8800547947 */ /* 0x000fea000383ffff */
.L_x_37:
[----:B----4-:R-:W-:-:S07]  /*9570*/  MOV R0, UR5 ;  /* 0x0000000500007c02 */ /* 0x010fce0008000f00 */
.L_x_136:
[----:B-1----:R1:W2:Y:S02]  /*9580*/  SYNCS.PHASECHK.TRANS64.TRYWAIT P0, [R0+URZ], R2 ;  /* 0x00000002000075a7 */ /* 0x0022a400080011ff */
[----:B--2---:R-:W-:Y:S05]  /*9590*/  @!P0 NANOSLEEP.SYNCS 0x989680 ;  /* 0x009896800000895d */ /* 0x004fea0003900000 */
[----:B------:R-:W2:Y:S02]  /*95a0*/  @!P0 SYNCS.PHASECHK.TRANS64 P0, [R0+URZ], R2 ;  /* 0x00000002000085a7 */ /* 0x000ea400080010ff */
[----:B--2---:R-:W-:Y:S05]  /*95b0*/  @!P0 BRA `(.L_x_136) ;  /* 0xfffffffc00f08947 */ /* 0x004fea000383ffff */
[----:B------:R-:W-:Y:S05]  /*95c0*/  BRA `(.L_x_137) ;  /* 0xffffff8c00c47947 */ /* 0x000fea000383ffff */
.L_x_38:
[----:B----4-:R-:W-:-:S07]  /*95d0*/  MOV R0, UR5 ;  /* 0x0000000500007c02 */ /* 0x010fce0008000f00 */
.L_x_138:
[----:B-1----:R1:W2:Y:S02]  /*95e0*/  SYNCS.PHASECHK.TRANS64.TRYWAIT P0, [R0+URZ], R3 ;  /* 0x00000003000075a7 */ /* 0x0022a400080011ff */
[----:B--2---:R-:W-:Y:S05]  /*95f0*/  @!P0 NANOSLEEP.SYNCS 0x989680 ;  /* 0x009896800000895d */ /* 0x004fea0003900000 */
[----:B------:R-:W2:Y:S02]  /*9600*/  @!P0 SYNCS.PHASECHK.TRANS64 P0, [R0+URZ], R3 ;  /* 0x00000003000085a7 */ /* 0x000ea400080010ff */
[----:B--2---:R-:W-:Y:S05]  /*9610*/  @!P0 BRA `(.L_x_138) ;  /* 0xfffffffc00f08947 */ /* 0x004fea000383ffff */
[----:B------:R-:W-:Y:S05]  /*9620*/  BRA `(.L_x_139) ;  /* 0xffffff8c00d07947 */ /* 0x000fea000383ffff */
.L_x_39:
[----:B----4-:R-:W-:-:S07]  /*9630*/  MOV R0, UR5 ;  /* 0x0000000500007c02 */ /* 0x010fce0008000f00 */
.L_x_140:
[----:B-1----:R1:W2:Y:S02]  /*9640*/  SYNCS.PHASECHK.TRANS64.TRYWAIT P0, [R0+URZ], R3 ;  /* 0x00000003000075a7 */ /* 0x0022a400080011ff */
[----:B--2---:R-:W-:Y:S05]  /*9650*/  @!P0 NANOSLEEP.SYNCS 0x989680 ;  /* 0x009896800000895d */ /* 0x004fea0003900000 */
[----:B------:R-:W2:Y:S02]  /*9660*/  @!P0 SYNCS.PHASECHK.TRANS64 P0, [R0+URZ], R3 ;  /* 0x00000003000085a7 */ /* 0x000ea400080010ff */
[----:B--2---:R-:W-:Y:S05]  /*9670*/  @!P0 BRA `(.L_x_140) ;  /* 0xfffffffc00f08947 */ /* 0x004fea000383ffff */
[----:B------:R-:W-:Y:S05]  /*9680*/  BRA `(.L_x_141) ;  /* 0xffffff8c00dc7947 */ /* 0x000fea000383ffff */
.L_x_40:
[----:B----4-:R-:W-:-:S07]  /*9690*/  MOV R0, UR5 ;  /* 0x0000000500007c02 */ /* 0x010fce0008000f00 */
.L_x_142:
[----:B-1----:R1:W2:Y:S02]  /*96a0*/  SYNCS.PHASECHK.TRANS64.TRYWAIT P0, [R0+URZ], R3 ;  /* 0x00000003000075a7 */ /* 0x0022a400080011ff */
[----:B--2---:R-:W-:Y:S05]  /*96b0*/  @!P0 NANOSLEEP.SYNCS 0x989680 ;  /* 0x009896800000895d */ /* 0x004fea0003900000 */
[----:B------:R-:W2:Y:S02]  /*96c0*/  @!P0 SYNCS.PHASECHK.TRANS64 P0, [R0+URZ], R3 ;  /* 0x00000003000085a7 */ /* 0x000ea400080010ff */
[----:B--2---:R-:W-:Y:S05]  /*96d0*/  @!P0 BRA `(.L_x_142) ;  /* 0xfffffffc00f08947 */ /* 0x004fea000383ffff */
[----:B------:R-:W-:Y:S05]  /*96e0*/  BRA `(.L_x_143) ;  /* 0xffffff8c00e87947 */ /* 0x000fea000383ffff */
.L_x_41:
[----:B----4-:R-:W-:-:S07]  /*96f0*/  MOV R0, UR5 ;  /* 0x0000000500007c02 */ /* 0x010fce0008000f00 */
.L_x_144:
[----:B-1----:R1:W2:Y:S02]  /*9700*/  SYNCS.PHASECHK.TRANS64.TRYWAIT P0, [R0+URZ], R3 ;  /* 0x00000003000075a7 */ /* 0x0022a400080011ff */
[----:B--2---:R-:W-:Y:S05]  /*9710*/  @!P0 NANOSLEEP.SYNCS 0x989680 ;  /* 0x009896800000895d */ /* 0x004fea0003900000 */
[----:B------:R-:W2:Y:S02]  /*9720*/  @!P0 SYNCS.PHASECHK.TRANS64 P0, [R0+URZ], R3 ;  /* 0x00000003000085a7 */ /* 0x000ea400080010ff */
[----:B--2---:R-:W-:Y:S05]  /*9730*/  @!P0 BRA `(.L_x_144) ;  /* 0xfffffffc00f08947 */ /* 0x004fea000383ffff */
[----:B------:R-:W-:Y:S05]  /*9740*/  BRA `(.L_x_145) ;  /* 0xffffff8c00f47947 */ /* 0x000fea000383ffff */
.L_x_42:
[----:B----4-:R-:W-:-:S07]  /*9750*/  MOV R0, UR5 ;  /* 0x0000000500007c02 */ /* 0x010fce0008000f00 */
.L_x_146:
[----:B-1----:R1:W2:Y:S02]  /*9760*/  SYNCS.PHASECHK.TRANS64.TRYWAIT P0, [R0+URZ], R3 ;  /* 0x00000003000075a7 */ /* 0x0022a400080011ff */
[----:B--2---:R-:W-:Y:S05]  /*9770*/  @!P0 NANOSLEEP.SYNCS 0x989680 ;  /* 0x009896800000895d */ /* 0x004fea0003900000 */
[----:B------:R-:W2:Y:S02]  /*9780*/  @!P0 SYNCS.PHASECHK.TRANS64 P0, [R0+URZ], R3 ;  /* 0x00000003000085a7 */ /* 0x000ea400080010ff */
[----:B--2---:R-:W-:Y:S05]  /*9790*/  @!P0 BRA `(.L_x_146) ;  /* 0xfffffffc00f08947 */ /* 0x004fea000383ffff */
[----:B------:R-:W-:Y:S05]  /*97a0*/  BRA `(.L_x_147) ;  /* 0xffffff9000007947 */ /* 0x000fea000383ffff */
.L_x_43:
[----:B----4-:R-:W-:-:S07]  /*97b0*/  MOV R0, UR5 ;  /* 0x0000000500007c02 */ /* 0x010fce0008000f00 */
.L_x_148:
[----:B-1----:R1:W2:Y:S02]  /*97c0*/  SYNCS.PHASECHK.TRANS64.TRYWAIT P0, [R0+URZ], R3 ;  /* 0x00000003000075a7 */ /* 0x0022a400080011ff */
[----:B--2---:R-:W-:Y:S05]  /*97d0*/  @!P0 NANOSLEEP.SYNCS 0x989680 ;  /* 0x009896800000895d */ /* 0x004fea0003900000 */
[----:B------:R-:W2:Y:S02]  /*97e0*/  @!P0 SYNCS.PHASECHK.TRANS64 P0, [R0+URZ], R3 ;  /* 0x00000003000085a7 */ /* 0x000ea400080010ff */
[----:B--2---:R-:W-:Y:S05]  /*97f0*/  @!P0 BRA `(.L_x_148) ;  /* 0xfffffffc00f08947 */ /* 0x004fea000383ffff */
[----:B------:R-:W-:Y:S05]  /*9800*/  BRA `(.L_x_149) ;  /* 0xffffff90000c7947 */ /* 0x000fea000383ffff */
.L_x_44:
[----:B----4-:R-:W-:-:S07]  /*9810*/  MOV R0, UR5 ;  /* 0x0000000500007c02 */ /* 0x010fce0008000f00 */
.L_x_150:
[----:B-1----:R1:W2:Y:S02]  /*9820*/  SYNCS.PHASECHK.TRANS64.TRYWAIT P0, [R0+URZ], R3 ;  /* 0x00000003000075a7 */ /* 0x0022a400080011ff */
[----:B--2---:R-:W-:Y:S05]  /*9830*/  @!P0 NANOSLEEP.SYNCS 0x989680 ;  /* 0x009896800000895d */ /* 0x004fea0003900000 */
[----:B------:R-:W2:Y:S02]  /*9840*/  @!P0 SYNCS.PHASECHK.TRANS64 P0, [R0+URZ], R3 ;  /* 0x00000003000085a7 */ /* 0x000ea400080010ff */
[----:B--2---:R-:W-:Y:S05]  /*9850*/  @!P0 BRA `(.L_x_150) ;  /* 0xfffffffc00f08947 */ /* 0x004fea000383ffff */
[----:B------:R-:W-:Y:S05]  /*9860*/  BRA `(.L_x_151) ;  /* 0xffffff9000187947 */ /* 0x000fea000383ffff */
.L_x_45:
[----:B----4-:R-:W-:-:S07]  /*9870*/  MOV R0, UR5 ;  /* 0x0000000500007c02 */ /* 0x010fce0008000f00 */
.L_x_152:
[----:B-1----:R1:W2:Y:S02]  /*9880*/  SYNCS.PHASECHK.TRANS64.TRYWAIT P0, [R0+URZ], R3 ;  /* 0x00000003000075a7 */ /* 0x0022a400080011ff */
[----:B--2---:R-:W-:Y:S05]  /*9890*/  @!P0 NANOSLEEP.SYNCS 0x989680 ;  /* 0x009896800000895d */ /* 0x004fea0003900000 */
[----:B------:R-:W2:Y:S02]  /*98a0*/  @!P0 SYNCS.PHASECHK.TRANS64 P0, [R0+URZ], R3 ;  /* 0x00000003000085a7 */ /* 0x000ea400080010ff */
[----:B--2---:R-:W-:Y:S05]  /*98b0*/  @!P0 BRA `(.L_x_152) ;  /* 0xfffffffc00f08947 */ /* 0x004fea000383ffff */
[----:B------:R-:W-:Y:S05]  /*98c0*/  BRA `(.L_x_153) ;  /* 0xffffff9000247947 */ /* 0x000fea000383ffff */
.L_x_48:
[----:B-1----:R1:W2:Y:S02]  /*98d0*/  SYNCS.PHASECHK.TRANS64.TRYWAIT P0, [R0+URZ+0x150], R4 ;  /* 0x00015004000075a7 */ /* 0x0022a400080011ff */
[----:B--2---:R-:W-:Y:S05]  /*98e0*/  @!P0 NANOSLEEP.SYNCS 0x989680 ;  /* 0x009896800000895d */ /* 0x004fea0003900000 */
[----:B------:R-:W2:Y:S02]  /*98f0*/  @!P0 SYNCS.PHASECHK.TRANS64 P0, [R0+URZ+0x150], R4 ;  /* 0x00015004000085a7 */ /* 0x000ea400080010ff */
[----:B--2---:R-:W-:Y:S05]  /*9900*/  @!P0 BRA `(.L_x_48) ;  /* 0xfffffffc00f08947 */ /* 0x004fea000383ffff */
[----:B------:R-:W-:Y:S05]  /*9910*/  BRA `(.L_x_154) ;  /* 0xffffff9000807947 */ /* 0x000fea000383ffff */
.L_x_49:
[----:B------:R-:W-:-:S07]  /*9920*/  MOV R0, UR5 ;  /* 0x0000000500007c02 */ /* 0x000fce0008000f00 */
.L_x_155:
[----:B-1----:R1:W2:Y:S02]  /*9930*/  SYNCS.PHASECHK.TRANS64.TRYWAIT P0, [R0+URZ+0x100], R5 ;  /* 0x00010005000075a7 */ /* 0x0022a400080011ff */
[----:B--2---:R-:W-:Y:S05]  /*9940*/  @!P0 NANOSLEEP.SYNCS 0x989680 ;  /* 0x009896800000895d */ /* 0x004fea0003900000 */
[----:B------:R-:W2:Y:S02]  /*9950*/  @!P0 SYNCS.PHASECHK.TRANS64 P0, [R0+URZ+0x100], R5 ;  /* 0x00010005000085a7 */ /* 0x000ea400080010ff */
[----:B--2---:R-:W-:Y:S05]  /*9960*/  @!P0 BRA `(.L_x_155) ;  /* 0xfffffffc00f08947 */ /* 0x004fea000383ffff */
[----:B------:R-:W-:Y:S05]  /*9970*/  BRA `(.L_x_156) ;  /* 0xffffff9000907947 */ /* 0x000fea000383ffff */
.L_x_50:
[----:B-1----:R1:W2:Y:S02]  /*9980*/  SYNCS.PHASECHK.TRANS64.TRYWAIT P1, [R0+URZ+0xf0], R4 ;  /* 0x0000f004000075a7 */ /* 0x0022a400080211ff */
[----:B--2---:R-:W-:Y:S05]  /*9990*/  @!P1 NANOSLEEP.SYNCS 0x989680 ;  /* 0x009896800000995d */ /* 0x004fea0003900000 */
[----:B------:R-:W2:Y:S02]  /*99a0*/  @!P1 SYNCS.PHASECHK.TRANS64 P1, [R0+URZ+0xf0], R4 ;  /* 0x0000f004000095a7 */ /* 0x000ea400080210ff */
[----:B--2---:R-:W-:Y:S05]  /*99b0*/  @!P1 BRA `(.L_x_50) ;  /* 0xfffffffc00f09947 */ /* 0x004fea000383ffff */
[----:B------:R-:W-:Y:S05]  /*99c0*/  BRA `(.L_x_157) ;  /* 0xffffff9000c07947 */ /* 0x000fea000383ffff */
.L_x_53:
[----:B------:R-:W-:-:S07]  /*99d0*/  MOV R0, UR5 ;  /* 0x0000000500007c02 */ /* 0x000fce0008000f00 */
.L_x_158:
[----:B-1----:R1:W2:Y:S02]  /*99e0*/  SYNCS.PHASECHK.TRANS64.TRYWAIT P0, [R0+URZ+0x100], R2 ;  /* 0x00010002000075a7 */ /* 0x0022a400080011ff */
[----:B--2---:R-:W-:Y:S05]  /*99f0*/  @!P0 NANOSLEEP.SYNCS 0x989680 ;  /* 0x009896800000895d */ /* 0x004fea0003900000 */
[----:B------:R-:W2:Y:S02]  /*9a00*/  @!P0 SYNCS.PHASECHK.TRANS64 P0, [R0+URZ+0x100], R2 ;  /* 0x00010002000085a7 */ /* 0x000ea400080010ff */
[----:B--2---:R-:W-:Y:S05]  /*9a10*/  @!P0 BRA `(.L_x_158) ;  /* 0xfffffffc00f08947 */ /* 0x004fea000383ffff */
[----:B------:R-:W-:Y:S05]  /*9a20*/  BRA `(.L_x_52) ;  /* 0xffffff9400147947 */ /* 0x000fea000383ffff */
.L_x_60:
[----:B-1----:R1:W2:Y:S02]  /*9a30*/  SYNCS.PHASECHK.TRANS64.TRYWAIT P1, [R0+URZ+0xf0], R2 ;  /* 0x0000f002000075a7 */ /* 0x0022a400080211ff */
[----:B--2---:R-:W-:Y:S05]  /*9a40*/  @!P1 NANOSLEEP.SYNCS 0x989680 ;  /* 0x009896800000995d */ /* 0x004fea0003900000 */
[----:B------:R-:W2:Y:S02]  /*9a50*/  @!P1 SYNCS.PHASECHK.TRANS64 P1, [R0+URZ+0xf0], R2 ;  /* 0x0000f002000095a7 */ /* 0x000ea400080210ff */
[----:B--2---:R-:W-:Y:S05]  /*9a60*/  @!P1 BRA `(.L_x_60) ;  /* 0xfffffffc00f09947 */ /* 0x004fea000383ffff */
[----:B------:R-:W-:Y:S05]  /*9a70*/  BRA `(.L_x_159) ;  /* 0xffffff9800707947 */ /* 0x000fea000383ffff */
.L_x_61:
[----:B------:R-:W-:-:S07]  /*9a80*/  MOV R2, UR8 ;  /* 0x0000000800027c02 */ /* 0x000fce0008000f00 */
.L_x_160:
[----:B-1----:R1:W2:Y:S02]  /*9a90*/  SYNCS.PHASECHK.TRANS64.TRYWAIT P0, [R2+URZ+0x130], R0 ;  /* 0x00013000020075a7 */ /* 0x0022a400080011ff */
[----:B--2---:R-:W-:Y:S05]  /*9aa0*/  @!P0 NANOSLEEP.SYNCS 0x989680 ;  /* 0x009896800000895d */ /* 0x004fea0003900000 */
[----:B------:R-:W2:Y:S02]  /*9ab0*/  @!P0 SYNCS.PHASECHK.TRANS64 P0, [R2+URZ+0x130], R0 ;  /* 0x00013000020085a7 */ /* 0x000ea400080010ff */
[----:B--2---:R-:W-:Y:S05]  /*9ac0*/  @!P0 BRA `(.L_x_160) ;  /* 0xfffffffc00f08947 */ /* 0x004fea000383ffff */
[----:B------:R-:W-:Y:S05]  /*9ad0*/  BRA `(.L_x_161) ;  /* 0xffffff9800c07947 */ /* 0x000fea000383ffff */
.L_x_64:
[----:B------:R-:W-:Y:S07]  /*9ae0*/  MOV R0, UR7 ;  /* 0x0000000700007c02 */ /* 0x000fee0008000f00 */
.L_x_162:
[----:B-1----:R1:W2:Y:S02]  /*9af0*/  SYNCS.PHASECHK.TRANS64.TRYWAIT P0, [R0+URZ], R2 ;  /* 0x00000002000075a7 */ /* 0x0022a400080011ff */
[----:B--2---:R-:W-:Y:S05]  /*9b00*/  @!P0 NANOSLEEP.SYNCS 0x989680 ;  /* 0x009896800000895d */ /* 0x004fea0003900000 */
[----:B------:R-:W2:Y:S02]  /*9b10*/  @!P0 SYNCS.PHASECHK.TRANS64 P0, [R0+URZ], R2 ;  /* 0x00000002000085a7 */ /* 0x000ea400080010ff */
[----:B--2---:R-:W-:Y:S05]  /*9b20*/  @!P0 BRA `(.L_x_162) ;  /* 0xfffffffc00f08947 */ /* 0x004fea000383ffff */
[----:B------:R-:W-:Y:S05]  /*9b30*/  BRA `(.L_x_63) ;  /* 0xffffff9800dc7947 */ /* 0x000fea000383ffff */
.L_x_67:
[----:B------:R-:W-:-:S07]  /*9b40*/  MOV R0, UR5 ;  /* 0x0000000500007c02 */ /* 0x000fce0008000f00 */
.L_x_163:
[----:B--2---:R2:W3:Y:S02]  /*9b50*/  SYNCS.PHASECHK.TRANS64.TRYWAIT P0, [R0+URZ], R2 ;  /* 0x00000002000075a7 */ /* 0x0044e400080011ff */
[----:B---3--:R-:W-:Y:S05]  /*9b60*/  @!P0 NANOSLEEP.SYNCS 0x989680 ;  /* 0x009896800000895d */ /* 0x008fea0003900000 */
[----:B------:R-:W3:Y:S02]  /*9b70*/  @!P0 SYNCS.PHASECHK.TRANS64 P0, [R0+URZ], R2 ;  /* 0x00000002000085a7 */ /* 0x000ee400080010ff */
[----:B---3--:R-:W-:Y:S05]  /*9b80*/  @!P0 BRA `(.L_x_163) ;  /* 0xfffffffc00f08947 */ /* 0x008fea000383ffff */
[----:B------:R-:W-:Y:S05]  /*9b90*/  BRA `(.L_x_164) ;  /* 0xffffff9c00907947 */ /* 0x000fea000383ffff */
.L_x_68:
[----:B------:R-:W-:-:S07]  /*9ba0*/  MOV R0, UR5 ;  /* 0x0000000500007c02 */ /* 0x000fce0008000f00 */
.L_x_165:
[----:B-1----:R1:W2:Y:S02]  /*9bb0*/  SYNCS.PHASECHK.TRANS64.TRYWAIT P0, [R0+URZ], R3 ;  /* 0x00000003000075a7 */ /* 0x0022a400080011ff */
[----:B--2---:R-:W-:Y:S05]  /*9bc0*/  @!P0 NANOSLEEP.SYNCS 0x989680 ;  /* 0x009896800000895d */ /* 0x004fea0003900000 */
[----:B------:R-:W2:Y:S02]  /*9bd0*/  @!P0 SYNCS.PHASECHK.TRANS64 P0, [R0+URZ], R3 ;  /* 0x00000003000085a7 */ /* 0x000ea400080010ff */
[----:B--2---:R-:W-:Y:S05]  /*9be0*/  @!P0 BRA `(.L_x_165) ;  /* 0xfffffffc00f08947 */ /* 0x004fea000383ffff */
[----:B------:R-:W-:Y:S05]  /*9bf0*/  BRA `(.L_x_166) ;  /* 0xffffff9c009c7947 */ /* 0x000fea000383ffff */
.L_x_69:
[----:B------:R-:W-:-:S07]  /*9c00*/  MOV R0, UR5 ;  /* 0x0000000500007c02 */ /* 0x000fce0008000f00 */
.L_x_167:
[----:B-1----:R1:W2:Y:S02]  /*9c10*/  SYNCS.PHASECHK.TRANS64.TRYWAIT P0, [R0+URZ], R3 ;  /* 0x00000003000075a7 */ /* 0x0022a400080011ff */
[----:B--2---:R-:W-:Y:S05]  /*9c20*/  @!P0 NANOSLEEP.SYNCS 0x989680 ;  /* 0x009896800000895d */ /* 0x004fea0003900000 */
[----:B------:R-:W2:Y:S02]  /*9c30*/  @!P0 SYNCS.PHASECHK.TRANS64 P0, [R0+URZ], R3 ;  /* 0x00000003000085a7 */ /* 0x000ea400080010ff */
[----:B--2---:R-:W-:Y:S05]  /*9c40*/  @!P0 BRA `(.L_x_167) ;  /* 0xfffffffc00f08947 */ /* 0x004fea000383ffff */
[----:B------:R-:W-:Y:S05]  /*9c50*/  BRA `(.L_x_168) ;  /* 0xffffff9c00a87947 */ /* 0x000fea000383ffff */
.L_x_70:
[----:B-1----:R-:W-:-:S07]  /*9c60*/  MOV R0, UR7 ;  /* 0x0000000700007c02 */ /* 0x002fce0008000f00 */
.L_x_169:
[----:B-1----:R1:W2:Y:S02]  /*9c70*/  SYNCS.PHASECHK.TRANS64.TRYWAIT P0, [R0+URZ], R2 ;  /* 0x00000002000075a7 */ /* 0x0022a400080011ff */
[----:B--2---:R-:W-:Y:S05]  /*9c80*/  @!P0 NANOSLEEP.SYNCS 0x989680 ;  /* 0x009896800000895d */ /* 0x004fea0003900000 */
[----:B------:R-:W2:Y:S02]  /*9c90*/  @!P0 SYNCS.PHASECHK.TRANS64 P0, [R0+URZ], R2 ;  /* 0x00000002000085a7 */ /* 0x000ea400080010ff */
[----:B--2---:R-:W-:Y:S05]  /*9ca0*/  @!P0 BRA `(.L_x_169) ;  /* 0xfffffffc00f08947 */ /* 0x004fea000383ffff */
[----:B------:R-:W-:Y:S05]  /*9cb0*/  BRA `(.L_x_170) ;  /* 0xffffff9c00b47947 */ /* 0x000fea000383ffff */
.L_x_75:
[----:B--2---:R2:W3:Y:S02]  /*9cc0*/  SYNCS.PHASECHK.TRANS64.TRYWAIT P0, [R0+URZ+0xf0], R2 ;  /* 0x0000f002000075a7 */ /* 0x0044e400080011ff */
[----:B---3--:R-:W-:Y:S05]  /*9cd0*/  @!P0 NANOSLEEP.SYNCS 0x989680 ;  /* 0x009896800000895d */ /* 0x008fea0003900000 */
[----:B------:R-:W3:Y:S02]  /*9ce0*/  @!P0 SYNCS.PHASECHK.TRANS64 P0, [R0+URZ+0xf0], R2 ;  /* 0x0000f002000085a7 */ /* 0x000ee400080010ff */
[----:B---3--:R-:W-:Y:S05]  /*9cf0*/  @!P0 BRA `(.L_x_75) ;  /* 0xfffffffc00f08947 */ /* 0x008fea000383ffff */
[----:B------:R-:W-:Y:S05]  /*9d00*/  BRA `(.L_x_171) ;  /* 0xffffffa000c07947 */ /* 0x000fea000383ffff */
.L_x_78:
[----:B------:R-:W-:Y:S07]  /*9d10*/  MOV R0, UR7 ;  /* 0x0000000700007c02 */ /* 0x000fee0008000f00 */
.L_x_172:
[----:B--2---:R2:W3:Y:S02]  /*9d20*/  SYNCS.PHASECHK.TRANS64.TRYWAIT P0, [R0+URZ+0xe8], R2 ;  /* 0x0000e802000075a7 */ /* 0x0044e400080011ff */
[----:B---3--:R-:W-:Y:S05]  /*9d30*/  @!P0 NANOSLEEP.SYNCS 0x989680 ;  /* 0x009896800000895d */ /* 0x008fea0003900000 */
[----:B------:R-:W3:Y:S02]  /*9d40*/  @!P0 SYNCS.PHASECHK.TRANS64 P0, [R0+URZ+0xe8], R2 ;  /* 0x0000e802000085a7 */ /* 0x000ee400080010ff */
[----:B---3--:R-:W-:Y:S05]  /*9d50*/  @!P0 BRA `(.L_x_172) ;  /* 0xfffffffc00f08947 */ /* 0x008fea000383ffff */
[----:B------:R-:W-:Y:S05]  /*9d60*/  BRA `(.L_x_77) ;  /* 0xffffffa400a07947 */ /* 0x000fea000383ffff */
.L_x_81:
[----:B------:R-:W-:Y:S07]  /*9d70*/  MOV R0, UR7 ;  /* 0x0000000700007c02 */ /* 0x000fee0008000f00 */
.L_x_173:
[----:B-1----:R1:W2:Y:S02]  /*9d80*/  SYNCS.PHASECHK.TRANS64.TRYWAIT P0, [R0+URZ+0xc0], R14 ;  /* 0x0000c00e000075a7 */ /* 0x0022a400080011ff */
[----:B--2---:R-:W-:Y:S05]  /*9d90*/  @!P0 NANOSLEEP.SYNCS 0x989680 ;  /* 0x009896800000895d */ /* 0x004fea0003900000 */
[----:B------:R-:W2:Y:S02]  /*9da0*/  @!P0 SYNCS.PHASECHK.TRANS64 P0, [R0+URZ+0xc0], R14 ;  /* 0x0000c00e000085a7 */ /* 0x000ea400080010ff */
[----:B--2---:R-:W-:Y:S05]  /*9db0*/  @!P0 BRA `(.L_x_173) ;  /* 0xfffffffc00f08947 */ /* 0x004fea000383ffff */
[----:B------:R-:W-:Y:S05]  /*9dc0*/  BRA `(.L_x_174) ;  /* 0xffffffa800187947 */ /* 0x000fea000383ffff */
.L_x_82:
[----:B------:R-:W-:Y:S07]  /*9dd0*/  MOV R0, UR7 ;  /* 0x0000000700007c02 */ /* 0x000fee0008000f00 */
.L_x_175:
[----:B-1----:R1:W2:Y:S02]  /*9de0*/  SYNCS.PHASECHK.TRANS64.TRYWAIT P0, [R0+URZ+0xc8], R14 ;  /* 0x0000c80e000075a7 */ /* 0x0022a400080011ff */
[----:B--2---:R-:W-:Y:S05]  /*9df0*/  @!P0 NANOSLEEP.SYNCS 0x989680 ;  /* 0x009896800000895d */ /* 0x004fea0003900000 */
[----:B------:R-:W2:Y:S02]  /*9e00*/  @!P0 SYNCS.PHASECHK.TRANS64 P0, [R0+URZ+0xc8], R14 ;  /* 0x0000c80e000085a7 */ /* 0x000ea400080010ff */
[----:B--2---:R-:W-:Y:S05]  /*9e10*/  @!P0 BRA `(.L_x_175) ;  /* 0xfffffffc00f08947 */ /* 0x004fea000383ffff */
[----:B------:R-:W-:Y:S05]  /*9e20*/  BRA `(.L_x_176) ;  /* 0xffffffa800507947 */ /* 0x000fea000383ffff */
.L_x_83:
[----:B------:R-:W-:Y:S07]  /*9e30*/  MOV R0, UR7 ;  /* 0x0000000700007c02 */ /* 0x000fee0008000f00 */
.L_x_177:
[----:B-1----:R1:W2:Y:S02]  /*9e40*/  SYNCS.PHASECHK.TRANS64.TRYWAIT P0, [R0+URZ+0xd0], R14 ;  /* 0x0000d00e000075a7 */ /* 0x0022a400080011ff */
[----:B--2---:R-:W-:Y:S05]  /*9e50*/  @!P0 NANOSLEEP.SYNCS 0x989680 ;  /* 0x009896800000895d */ /* 0x004fea0003900000 */
[----:B------:R-:W2:Y:S02]  /*9e60*/  @!P0 SYNCS.PHASECHK.TRANS64 P0, [R0+URZ+0xd0], R14 ;  /* 0x0000d00e000085a7 */ /* 0x000ea400080010ff */
[----:B--2---:R-:W-:Y:S05]  /*9e70*/  @!P0 BRA `(.L_x_177) ;  /* 0xfffffffc00f08947 */ /* 0x004fea000383ffff */
[----:B------:R-:W-:Y:S05]  /*9e80*/  BRA `(.L_x_178) ;  /* 0xffffffa800947947 */ /* 0x000fea000383ffff */
.L_x_84:
[----:B------:R-:W-:Y:S07]  /*9e90*/  MOV R0, UR7 ;  /* 0x0000000700007c02 */ /* 0x000fee0008000f00 */
.L_x_179:
[----:B-1----:R1:W2:Y:S02]  /*9ea0*/  SYNCS.PHASECHK.TRANS64.TRYWAIT P0, [R0+URZ+0xd8], R14 ;  /* 0x0000d80e000075a7 */ /* 0x0022a400080011ff */
[----:B--2---:R-:W-:Y:S05]  /*9eb0*/  @!P0 NANOSLEEP.SYNCS 0x989680 ;  /* 0x009896800000895d */ /* 0x004fea0003900000 */
[----:B------:R-:W2:Y:S02]  /*9ec0*/  @!P0 SYNCS.PHASECHK.TRANS64 P0, [R0+URZ+0xd8], R14 ;  /* 0x0000d80e000085a7 */ /* 0x000ea400080010ff */
[----:B--2---:R-:W-:Y:S05]  /*9ed0*/  @!P0 BRA `(.L_x_179) ;  /* 0xfffffffc00f08947 */ /* 0x004fea000383ffff */
[----:B------:R-:W-:Y:S05]  /*9ee0*/  BRA `(.L_x_180) ;  /* 0xffffffac00187947 */ /* 0x000fea000383ffff */
.L_x_86:
[----:B------:R-:W-:-:S07]  /*9ef0*/  MOV R0, UR7 ;  /* 0x0000000700007c02 */ /* 0x000fce0008000f00 */
.L_x_181:
[----:B-1----:R1:W3:Y:S02]  /*9f00*/  SYNCS.PHASECHK.TRANS64.TRYWAIT P0, [R0+URZ+0xc0], R2 ;  /* 0x0000c002000075a7 */ /* 0x0022e400080011ff */
[----:B---3--:R-:W-:Y:S05]  /*9f10*/  @!P0 NANOSLEEP.SYNCS 0x989680 ;  /* 0x009896800000895d */ /* 0x008fea0003900000 */
[----:B------:R-:W3:Y:S02]  /*9f20*/  @!P0 SYNCS.PHASECHK.TRANS64 P0, [R0+URZ+0xc0], R2 ;  /* 0x0000c002000085a7 */ /* 0x000ee400080010ff */
[----:B---3--:R-:W-:Y:S05]  /*9f30*/  @!P0 BRA `(.L_x_181) ;  /* 0xfffffffc00f08947 */ /* 0x008fea000383ffff */
[----:B------:R-:W-:Y:S05]  /*9f40*/  BRA `(.L_x_182) ;  /* 0xffffffac00887947 */ /* 0x000fea000383ffff */
.L_x_87:
[----:B-1----:R-:W-:-:S07]  /*9f50*/  MOV R0, UR7 ;  /* 0x0000000700007c02 */ /* 0x002fce0008000f00 */
.L_x_183:
[----:B-1----:R1:W3:Y:S02]  /*9f60*/  SYNCS.PHASECHK.TRANS64.TRYWAIT P0, [R0+URZ+0xc8], R2 ;  /* 0x0000c802000075a7 */ /* 0x0022e400080011ff */
[----:B---3--:R-:W-:Y:S05]  /*9f70*/  @!P0 NANOSLEEP.SYNCS 0x989680 ;  /* 0x009896800000895d */ /* 0x008fea0003900000 */
[----:B------:R-:W3:Y:S02]  /*9f80*/  @!P0 SYNCS.PHASECHK.TRANS64 P0, [R0+URZ+0xc8], R2 ;  /* 0x0000c802000085a7 */ /* 0x000ee400080010ff */
[----:B---3--:R-:W-:Y:S05]  /*9f90*/  @!P0 BRA `(.L_x_183) ;  /* 0xfffffffc00f08947 */ /* 0x008fea000383ffff */
[----:B------:R-:W-:Y:S05]  /*9fa0*/  BRA `(.L_x_184) ;  /* 0xffffffac00787947 */ /* 0x000fea000383ffff */
.L_x_88:
[----:B-1----:R-:W-:-:S07]  /*9fb0*/  MOV R0, UR7 ;  /* 0x0000000700007c02 */ /* 0x002fce0008000f00 */
.L_x_185:
[----:B-1----:R1:W3:Y:S02]  /*9fc0*/  SYNCS.PHASECHK.TRANS64.TRYWAIT P0, [R0+URZ+0xd0], R2 ;  /* 0x0000d002000075a7 */ /* 0x0022e400080011ff */
[----:B---3--:R-:W-:Y:S05]  /*9fd0*/  @!P0 NANOSLEEP.SYNCS 0x989680 ;  /* 0x009896800000895d */ /* 0x008fea0003900000 */
[----:B------:R-:W3:Y:S02]  /*9fe0*/  @!P0 SYNCS.PHASECHK.TRANS64 P0, [R0+URZ+0xd0], R2 ;  /* 0x0000d002000085a7 */ /* 0x000ee400080010ff */
[----:B---3--:R-:W-:Y:S05]  /*9ff0*/  @!P0 BRA `(.L_x_185) ;  /* 0xfffffffc00f08947 */ /* 0x008fea000383ffff */
[----:B------:R-:W-:Y:S05]  /*a000*/  BRA `(.L_x_186) ;  /* 0xffffffac00687947 */ /* 0x000fea000383ffff */
.L_x_90:
[----:B--2---:R2:W4:Y:S02]  /*a010*/  SYNCS.PHASECHK.TRANS64.TRYWAIT P0, [R0+URZ+0xf0], R2 ;  /* 0x0000f002000075a7 */ /* 0x00452400080011ff */
[----:B----4-:R-:W-:Y:S05]  /*a020*/  @!P0 NANOSLEEP.SYNCS 0x989680 ;  /* 0x009896800000895d */ /* 0x010fea0003900000 */
[----:B------:R-:W4:Y:S02]  /*a030*/  @!P0 SYNCS.PHASECHK.TRANS64 P0, [R0+URZ+0xf0], R2 ;  /* 0x0000f002000085a7 */ /* 0x000f2400080010ff */
[----:B----4-:R-:W-:Y:S05]  /*a040*/  @!P0 BRA `(.L_x_90) ;  /* 0xfffffffc00f08947 */ /* 0x010fea000383ffff */
[----:B------:R-:W-:Y:S05]  /*a050*/  BRA `(.L_x_187) ;  /* 0xffffffb000347947 */ /* 0x000fea000383ffff */
.L_x_101:
[----:B-1----:R1:W3:Y:S02]  /*a060*/  SYNCS.PHASECHK.TRANS64.TRYWAIT P1, [R2+URZ+0xa0], R0 ;  /* 0x0000a000020075a7 */ /* 0x0022e400080211ff */
[----:B---3--:R-:W-:Y:S05]  /*a070*/  @!P1 NANOSLEEP.SYNCS 0x989680 ;  /* 0x009896800000995d */ /* 0x008fea0003900000 */
[----:B------:R-:W3:Y:S02]  /*a080*/  @!P1 SYNCS.PHASECHK.TRANS64 P1, [R2+URZ+0xa0], R0 ;  /* 0x0000a000020095a7 */ /* 0x000ee400080210ff */
[----:B---3--:R-:W-:Y:S05]  /*a090*/  @!P1 BRA `(.L_x_101) ;  /* 0xfffffffc00f09947 */ /* 0x008fea000383ffff */
[----:B------:R-:W-:Y:S05]  /*a0a0*/  BRA `(.L_x_100) ;  /* 0xffffffbc004c7947 */ /* 0x000fea000383ffff */
.L_x_103:
[----:B-1----:R1:W2:Y:S02]  /*a0b0*/  SYNCS.PHASECHK.TRANS64.TRYWAIT P0, [R113+URZ+0x110], R3 ;  /* 0x00011003710075a7 */ /* 0x0022a400080011ff */
[----:B--2---:R-:W-:Y:S05]  /*a0c0*/  @!P0 NANOSLEEP.SYNCS 0x989680 ;  /* 0x009896800000895d */ /* 0x004fea0003900000 */
[----:B------:R-:W2:Y:S02]  /*a0d0*/  @!P0 SYNCS.PHASECHK.TRANS64 P0, [R113+URZ+0x110], R3 ;  /* 0x00011003710085a7 */ /* 0x000ea400080010ff */
[----:B--2---:R-:W-:Y:S05]  /*a0e0*/  @!P0 BRA `(.L_x_103) ;  /* 0xfffffffc00f08947 */ /* 0x004fea000383ffff */
[----:B------:R-:W-:Y:S05]  /*a0f0*/  BRA `(.L_x_102) ;  /* 0xffffffbc00a07947 */ /* 0x000fea000383ffff */
.L_x_111:
[----:B--2---:R2:W3:Y:S02]  /*a100*/  SYNCS.PHASECHK.TRANS64.TRYWAIT P0, [R0+URZ+0xa0], R3 ;  /* 0x0000a003000075a7 */ /* 0x0044e400080011ff */
[----:B---3--:R-:W-:Y:S05]  /*a110*/  @!P0 NANOSLEEP.SYNCS 0x989680 ;  /* 0x009896800000895d */ /* 0x008fea0003900000 */
[----:B------:R-:W3:Y:S02]  /*a120*/  @!P0 SYNCS.PHASECHK.TRANS64 P0, [R0+URZ+0xa0], R3 ;  /* 0x0000a003000085a7 */ /* 0x000ee400080010ff */
[----:B---3--:R-:W-:Y:S05]  /*a130*/  @!P0 BRA `(.L_x_111) ;  /* 0xfffffffc00f08947 */ /* 0x008fea000383ffff */
[----:B------:R-:W-:Y:S05]  /*a140*/  BRA `(.L_x_110) ;  /* 0xffffffc800907947 */ /* 0x000fea000383ffff */
.L_x_119:
[----:B--2---:R2:W3:Y:S02]  /*a150*/  SYNCS.PHASECHK.TRANS64.TRYWAIT P0, [R0+URZ+0xa0], R4 ;  /* 0x0000a004000075a7 */ /* 0x0044e400080011ff */
[----:B---3--:R-:W-:Y:S05]  /*a160*/  @!P0 NANOSLEEP.SYNCS 0x989680 ;  /* 0x009896800000895d */ /* 0x008fea0003900000 */
[----:B------:R-:W3:Y:S02]  /*a170*/  @!P0 SYNCS.PHASECHK.TRANS64 P0, [R0+URZ+0xa0], R4 ;  /* 0x0000a004000085a7 */ /* 0x000ee400080010ff */
[----:B---3--:R-:W-:Y:S05]  /*a180*/  @!P0 BRA `(.L_x_119) ;  /* 0xfffffffc00f08947 */ /* 0x008fea000383ffff */
[----:B------:R-:W-:Y:S05]  /*a190*/  BRA `(.L_x_118) ;  /* 0xffffffd400d47947 */ /* 0x000fea000383ffff */
.L_x_127:
[----:B--2---:R2:W3:Y:S02]  /*a1a0*/  SYNCS.PHASECHK.TRANS64.TRYWAIT P0, [R0+URZ+0xa0], R4 ;  /* 0x0000a004000075a7 */ /* 0x0044e400080011ff */
[----:B---3--:R-:W-:Y:S05]  /*a1b0*/  @!P0 NANOSLEEP.SYNCS 0x989680 ;  /* 0x009896800000895d */ /* 0x008fea0003900000 */
[----:B------:R-:W3:Y:S02]  /*a1c0*/  @!P0 SYNCS.PHASECHK.TRANS64 P0, [R0+URZ+0xa0], R4 ;  /* 0x0000a004000085a7 */ /* 0x000ee400080010ff */
[----:B---3--:R-:W-:Y:S05]  /*a1d0*/  @!P0 BRA `(.L_x_127) ;  /* 0xfffffffc00f08947 */ /* 0x008fea000383ffff */
[----:B------:R-:W-:Y:S05]  /*a1e0*/  BRA `(.L_x_126) ;  /* 0xffffffe400247947 */ /* 0x000fea000383ffff */
        .weak           $__internal_0_$__cuda_sm10x_tcgen05_guardrail_trap_col_being_dealloced_not_returned_by_alloc
        .type           $__internal_0_$__cuda_sm10x_tcgen05_guardrail_trap_col_being_dealloced_not_returned_by_alloc,@function
        .size           $__internal_0_$__cuda_sm10x_tcgen05_guardrail_trap_col_being_dealloced_not_returned_by_alloc,($__internal_1_$__cuda_sm10x_tcgen05_guardrail_trap_phase_invalid_during_alloc - $__internal_0_$__cuda_sm10x_tcgen05_guardrail_trap_col_being_dealloced_not_returned_by_alloc)
$__internal_0_$__cuda_sm10x_tcgen05_guardrail_trap_col_being_dealloced_not_returned_by_alloc:
[----:B------:R-:W-:Y:S05]  /*a1f0*/  BPT.TRAP 0x1 ;  /* 0x000000040000795c */ /* 0x000fea0000300000 */
[----:B------:R-:W-:-:S04]  /*a200*/  HFMA2 R3, -RZ, RZ, 0, 0 ;  /* 0x00000000ff037431 */ /* 0x000fc800000001ff */
[----:B------:R-:W-:Y:S05]  /*a210*/  RET.REL.NODEC R2 `(_ZN7cutlass13device_kernelINS_4gemm6kernel13GemmUniversalIN4cute5tupleIJiiiiEEENS1_10collective13CollectiveMmaINS1_35MainloopSm100TmaUmmaWarpSpecializedILi10ELi2ELi4ENS5_IJNS4_1CILi1EEESB_SB_EEEEENS5_IJNSA_ILi64EEENSA_ILi256EEESE_EEENS_12float_e4m3_tENS5_IJSB_llEEENS_12float_e5m2_tESI_NS4_8TiledMMAINS4_8MMA_AtomIJNS4_10MMA_TraitsINS4_19SM100_MMA_F8F6F4_SSEJSH_SJ_fSE_SF_NS4_17integral_constantINS4_4UMMA5MajorELSQ_1EEESR_NSO_INSP_7ScaleInELSS_0EEEST_EEEEEENS4_6LayoutISC_NS5_IJNSA_ILi0EEESX_SX_EEEEENS5_IJNS4_10UnderscoreES10_S10_EEEEENS4_13SM90_TMA_LOADENS4_14ComposedLayoutINS4_7SwizzleILi2ELi4ELi3EEENS4_18smem_ptr_flag_bitsILi8EEENSW_INS5_IJSE_NSA_ILi8EEEEEENS5_IJSB_SE_EEEEEEEvNS4_8identityES13_NS14_INS15_ILi3ELi4ELi3EEES18_NSW_INS5_IJNSA_ILi128EEES19_EEENS5_IJSB_S1G_EEEEEEEvS1E_EENS_8epilogue10collective18CollectiveEpilogueINS1M_23Sm100TmaWarpSpecializedILi4ELi2ELi32ELb0ELb0EEEJSG_NS5_IJNSW_ISE_SB_EES1R_EEESH_NS5_IJlSB_lEEESH_S1T_NS1M_6fusion15FusionCallbacksIS1Q_NS1U_17LinearCombinationISH_fSH_fLNS_15FloatRoundStyleE2EEESG_S1S_JEEENS4_5SM1004TMEM4LOAD26SM100_TMEM_LOAD_16dp32b32xES13_NS14_IS16_S18_NSW_INS5_IJS19_SE_EEENS5_IJSE_SB_EEEEEEENS4_39AutoVectorizingCopyWithAssumedAlignmentILi128EEENS4_14SM90_TMA_STOREES27_S29_S29_EEEvvEEEEvNT_6ParamsE) ;  /* 0xffffff5c02787950 */ /* 0x000fea0003c3ffff */
        .weak           $__internal_1_$__cuda_sm10x_tcgen05_guardrail_trap_phase_invalid_during_alloc
        .type           $__internal_1_$__cuda_sm10x_tcgen05_guardrail_trap_phase_invalid_during_alloc,@function
        .size           $__internal_1_$__cuda_sm10x_tcgen05_guardrail_trap_phase_invalid_during_alloc,($__internal_2_$__cuda_sm10x_tcgen05_guardrail_trap_unallocated_columns_being_dealloced - $__internal_1_$__cuda_sm10x_tcgen05_guardrail_trap_phase_invalid_during_alloc)
$__internal_1_$__cuda_sm10x_tcgen05_guardrail_trap_phase_invalid_during_alloc:
[----:B------:R-:W-:Y:S05]  /*a220*/  BPT.TRAP 0x1 ;  /* 0x000000040000795c */ /* 0x000fea0000300000 */
[----:B------:R-:W-:-:S04]  /*a230*/  MOV R3, 0x0 ;  /* 0x0000000000037802 */ /* 0x000fc80000000f00 */
[----:B------:R-:W-:Y:S05]  /*a240*/  RET.REL.NODEC R2 `(_ZN7cutlass13device_kernelINS_4gemm6kernel13GemmUniversalIN4cute5tupleIJiiiiEEENS1_10collective13CollectiveMmaINS1_35MainloopSm100TmaUmmaWarpSpecializedILi10ELi2ELi4ENS5_IJNS4_1CILi1EEESB_SB_EEEEENS5_IJNSA_ILi64EEENSA_ILi256EEESE_EEENS_12float_e4m3_tENS5_IJSB_llEEENS_12float_e5m2_tESI_NS4_8TiledMMAINS4_8MMA_AtomIJNS4_10MMA_TraitsINS4_19SM100_MMA_F8F6F4_SSEJSH_SJ_fSE_SF_NS4_17integral_constantINS4_4UMMA5MajorELSQ_1EEESR_NSO_INSP_7ScaleInELSS_0EEEST_EEEEEENS4_6LayoutISC_NS5_IJNSA_ILi0EEESX_SX_EEEEENS5_IJNS4_10UnderscoreES10_S10_EEEEENS4_13SM90_TMA_LOADENS4_14ComposedLayoutINS4_7SwizzleILi2ELi4ELi3EEENS4_18smem_ptr_flag_bitsILi8EEENSW_INS5_IJSE_NSA_ILi8EEEEEENS5_IJSB_SE_EEEEEEEvNS4_8identityES13_NS14_INS15_ILi3ELi4ELi3EEES18_NSW_INS5_IJNSA_ILi128EEES19_EEENS5_IJSB_S1G_EEEEEEEvS1E_EENS_8epilogue10collective18CollectiveEpilogueINS1M_23Sm100TmaWarpSpecializedILi4ELi2ELi32ELb0ELb0EEEJSG_NS5_IJNSW_ISE_SB_EES1R_EEESH_NS5_IJlSB_lEEESH_S1T_NS1M_6fusion15FusionCallbacksIS1Q_NS1U_17LinearCombinationISH_fSH_fLNS_15FloatRoundStyleE2EEESG_S1S_JEEENS4_5SM1004TMEM4LOAD26SM100_TMEM_LOAD_16dp32b32xES13_NS14_IS16_S18_NSW_INS5_IJS19_SE_EEENS5_IJSE_SB_EEEEEEENS4_39AutoVectorizingCopyWithAssumedAlignmentILi128EEENS4_14SM90_TMA_STOREES27_S29_S29_EEEvvEEEEvNT_6ParamsE) ;  /* 0xffffff5c026c7950 */ /* 0x000fea0003c3ffff */
        .weak           $__internal_2_$__cuda_sm10x_tcgen05_guardrail_trap_unallocated_columns_being_dealloced
        .type           $__internal_2_$__cuda_sm10x_tcgen05_guardrail_trap_unallocated_columns_being_dealloced,@function
        .size           $__internal_2_$__cuda_sm10x_tcgen05_guardrail_trap_unallocated_columns_being_dealloced,(.L_x_189 - $__internal_2_$__cuda_sm10x_tcgen05_guardrail_trap_unallocated_columns_being_dealloced)
$__internal_2_$__cuda_sm10x_tcgen05_guardrail_trap_unallocated_columns_being_dealloced:
[----:B------:R-:W-:Y:S05]  /*a250*/  BPT.TRAP 0x1 ;  /* 0x000000040000795c */ /* 0x000fea0000300000 */
[----:B------:R-:W-:-:S04]  /*a260*/  HFMA2 R3, -RZ, RZ, 0, 0 ;  /* 0x00000000ff037431 */ /* 0x000fc800000001ff */
[----:B------:R-:W-:Y:S05]  /*a270*/  RET.REL.NODEC R2 `(_ZN7cutlass13device_kernelINS_4gemm6kernel13GemmUniversalIN4cute5tupleIJiiiiEEENS1_10collective13CollectiveMmaINS1_35MainloopSm100TmaUmmaWarpSpecializedILi10ELi2ELi4ENS5_IJNS4_1CILi1EEESB_SB_EEEEENS5_IJNSA_ILi64EEENSA_ILi256EEESE_EEENS_12float_e4m3_tENS5_IJSB_llEEENS_12float_e5m2_tESI_NS4_8TiledMMAINS4_8MMA_AtomIJNS4_10MMA_TraitsINS4_19SM100_MMA_F8F6F4_SSEJSH_SJ_fSE_SF_NS4_17integral_constantINS4_4UMMA5MajorELSQ_1EEESR_NSO_INSP_7ScaleInELSS_0EEEST_EEEEEENS4_6LayoutISC_NS5_IJNSA_ILi0EEESX_SX_EEEEENS5_IJNS4_10UnderscoreES10_S10_EEEEENS4_13SM90_TMA_LOADENS4_14ComposedLayoutINS4_7SwizzleILi2ELi4ELi3EEENS4_18smem_ptr_flag_bitsILi8EEENSW_INS5_IJSE_NSA_ILi8EEEEEENS5_IJSB_SE_EEEEEEEvNS4_8identityES13_NS14_INS15_ILi3ELi4ELi3EEES18_NSW_INS5_IJNSA_ILi128EEES19_EEENS5_IJSB_S1G_EEEEEEEvS1E_EENS_8epilogue10collective18CollectiveEpilogueINS1M_23Sm100TmaWarpSpecializedILi4ELi2ELi32ELb0ELb0EEEJSG_NS5_IJNSW_ISE_SB_EES1R_EEESH_NS5_IJlSB_lEEESH_S1T_NS1M_6fusion15FusionCallbacksIS1Q_NS1U_17LinearCombinationISH_fSH_fLNS_15FloatRoundStyleE2EEESG_S1S_JEEENS4_5SM1004TMEM4LOAD26SM100_TMEM_LOAD_16dp32b32xES13_NS14_IS16_S18_NSW_INS5_IJS19_SE_EEENS5_IJSE_SB_EEEEEEENS4_39AutoVectorizingCopyWithAssumedAlignmentILi128EEENS4_14SM90_TMA_STOREES27_S29_S29_EEEvvEEEEvNT_6ParamsE) ;  /* 0xffffff5c02607950 */ /* 0x000fea0003c3ffff */
.L_x_188:
[----:B------:R-:W-:-:S00]  /*a280*/  BRA `(.L_x_188) ;  /* 0xfffffffc00fc7947 */ /* 0x000fc0000383ffff */
[----:B------:R-:W-:-:S00]  /*a290*/  NOP ;  /* 0x0000000000007918 */ /* 0x000fc00000000000 */
        /* <DEDUP_REMOVED lines=14> */
.L_x_189:


//--------------------- .nv.global.init           --------------------------
	.section	.nv.global.init,"aw",@progbits
.nv.global.init:
	.type		$str$27,@object
	.size		$str$27,($str$28 - $str$27)
$str$27:
        /*0000*/ 	.byte	0x28, 0x61, 0x64, 0x64, 0x72, 0x65, 0x73, 0x73, 0x20, 0x26, 0x20, 0x6d, 0x61, 0x73, 0x6b, 0x29
        /*0010*/ 	.byte	0x20, 0x3d, 0x3d, 0x20, 0x30, 0x00
	.type		$str$28,@object
	.size		$str$28,($str$26 - $str$28)
$str$28:
        /*0016*/ 	.byte	0x2f, 0x74, 0x6d, 0x70, 0x2f, 0x63, 0x75, 0x74, 0x6c, 0x61, 0x73, 0x73, 0x5f, 0x73, 0x77, 0x65
        /*0026*/ 	.byte	0x65, 0x70, 0x5f, 0x73, 0x72, 0x63, 0x2f, 0x69, 0x6e, 0x63, 0x6c, 0x75, 0x64, 0x65, 0x2f, 0x63
        /*0036*/ 	.byte	0x75, 0x74, 0x65, 0x2f, 0x70, 0x6f, 0x69, 0x6e, 0x74, 0x65, 0x72, 0x5f, 0x66, 0x6c, 0x61, 0x67
        /*0046*/ 	.byte	0x67, 0x65, 0x64, 0x2e, 0x68, 0x70, 0x70, 0x00
	.type		$str$26,@object
	.size		$str$26,($str$25 - $str$26)
$str$26:
        /*004e*/ 	.byte	0x2f, 0x74, 0x6d, 0x70, 0x2f, 0x63, 0x75, 0x74, 0x6c, 0x61, 0x73, 0x73, 0x5f, 0x73, 0x77, 0x65
        /*005e*/ 	.byte	0x65, 0x70, 0x5f, 0x73, 0x72, 0x63, 0x2f, 0x69, 0x6e, 0x63, 0x6c, 0x75, 0x64, 0x65, 0x2f, 0x63
        /*006e*/ 	.byte	0x75, 0x74, 0x65, 0x2f, 0x61, 0x74, 0x6f, 0x6d, 0x2f, 0x63, 0x6f, 0x70, 0x79, 0x5f, 0x74, 0x72
        /*007e*/ 	.byte	0x61, 0x69, 0x74, 0x73, 0x5f, 0x73, 0x6d, 0x31, 0x30, 0x30, 0x2e, 0x68, 0x70, 0x70, 0x00
	.type		$str$25,@object
	.size		$str$25,(__unnamed_1 - $str$25)
$str$25:
        /*008d*/ 	.byte	0x28, 0x28, 0x75, 0x69, 0x6e, 0x74, 0x33, 0x32, 0x5f, 0x74, 0x28, 0x74, 0x68, 0x72, 0x65, 0x61
        /*009d*/ 	.byte	0x64, 0x49, 0x64, 0x78, 0x2e, 0x78, 0x29, 0x20, 0x2f, 0x20, 0x33, 0x32, 0x29, 0x20, 0x25, 0x20
        /*00ad*/ 	.byte	0x34, 0x29, 0x20, 0x3d, 0x3d, 0x20, 0x28, 0x28, 0x28, 0x74, 0x6d, 0x65, 0x6d, 0x5f, 0x61, 0x64
        /*00bd*/ 	.byte	0x64, 0x72, 0x20, 0x3e, 0x3e, 0x20, 0x31, 0x36, 0x29, 0x20, 0x2f, 0x20, 0x33, 0x32, 0x29, 0x20
        /*00cd*/ 	.byte	0x25, 0x20, 0x34, 0x29, 0x00
	.type		__unnamed_1,@object
	.size		__unnamed_1,(__unnamed_2 - __unnamed_1)
__unnamed_1:
        /*00d2*/ 	.byte	0x61, 0x75, 0x74, 0x6f, 0x20, 0x63, 0x75, 0x74, 0x65, 0x3a, 0x3a, 0x61, 0x73, 0x5f, 0x70, 0x6f
        /* <DEDUP_REMOVED lines=24> */
        /*0262*/ 	.byte	0x3c, 0x34, 0x30, 0x39, 0x36, 0x3e, 0x3e, 0x3e, 0x3e, 0x5d, 0x00
	.type		__unnamed_2,@object
	.size		__unnamed_2,(__unnamed_3 - __unnamed_2)
__unnamed_2:
        /* <DEDUP_REMOVED lines=26> */
	.type		__unnamed_3,@object
	.size		__unnamed_3,(.L_3 - __unnamed_3)
__unnamed_3:
        /* <DEDUP_REMOVED lines=40> */
        /*0688*/ 	.byte	0x74, 0x65, 0x3a, 0x3a, 0x43, 0x3c, 0x30, 0x3e, 0x3e, 0x3e, 0x3e, 0x5d, 0x00
.L_3:


//--------------------- .nv.shared._ZN7cutlass13device_kernelINS_4gemm6kernel13GemmUniversalIN4cute5tupleIJiiiiEEENS1_10collective13CollectiveMmaINS1_35MainloopSm100TmaUmmaWarpSpecializedILi10ELi2ELi4ENS5_IJNS4_1CILi1EEESB_SB_EEEEENS5_IJNSA_ILi64EEENSA_ILi256EEESE_EEENS_12float_e4m3_tENS5_IJSB_llEEENS_12float_e5m2_tESI_NS4_8TiledMMAINS4_8MMA_AtomIJNS4_10MMA_TraitsINS4_19SM100_MMA_F8F6F4_SSEJSH_SJ_fSE_SF_NS4_17integral_constantINS4_4UMMA5MajorELSQ_1EEESR_NSO_INSP_7ScaleInELSS_0EEEST_EEEEEENS4_6LayoutISC_NS5_IJNSA_ILi0EEESX_SX_EEEEENS5_IJNS4_10UnderscoreES10_S10_EEEEENS4_13SM90_TMA_LOADENS4_14ComposedLayoutINS4_7SwizzleILi2ELi4ELi3EEENS4_18smem_ptr_flag_bitsILi8EEENSW_INS5_IJSE_NSA_ILi8EEEEEENS5_IJSB_SE_EEEEEEEvNS4_8identityES13_NS14_INS15_ILi3ELi4ELi3EEES18_NSW_INS5_IJNSA_ILi128EEES19_EEENS5_IJSB_S1G_EEEEEEEvS1E_EENS_8epilogue10collective18CollectiveEpilogueINS1M_23Sm100TmaWarpSpecializedILi4ELi2ELi32ELb0ELb0EEEJSG_NS5_IJNSW_ISE_SB_EES1R_EEESH_NS5_IJlSB_lEEESH_S1T_NS1M_6fusion15FusionCallbacksIS1Q_NS1U_17LinearCombinationISH_fSH_fLNS_15FloatRoundStyleE2EEESG_S1S_JEEENS4_5SM1004TMEM4LOAD26SM100_TMEM_LOAD_16dp32b32xES13_NS14_IS16_S18_NSW_INS5_IJS19_SE_EEENS5_IJSE_SB_EEEEEEENS4_39AutoVectorizingCopyWithAssumedAlignmentILi128EEENS4_14SM90_TMA_STOREES27_S29_S29_EEEvvEEEEvNT_6ParamsE --------------------------
	.section	.nv.shared._ZN7cutlass13device_kernelINS_4gemm6kernel13GemmUniversalIN4cute5tupleIJiiiiEEENS1_10collective13CollectiveMmaINS1_35MainloopSm100TmaUmmaWarpSpecializedILi10ELi2ELi4ENS5_IJNS4_1CILi1EEESB_SB_EEEEENS5_IJNSA_ILi64EEENSA_ILi256EEESE_EEENS_12float_e4m3_tENS5_IJSB_llEEENS_12float_e5m2_tESI_NS4_8TiledMMAINS4_8MMA_AtomIJNS4_10MMA_TraitsINS4_19SM100_MMA_F8F6F4_SSEJSH_SJ_fSE_SF_NS4_17integral_constantINS4_4UMMA5MajorELSQ_1EEESR_NSO_INSP_7ScaleInELSS_0EEEST_EEEEEENS4_6LayoutISC_NS5_IJNSA_ILi0EEESX_SX_EEEEENS5_IJNS4_10UnderscoreES10_S10_EEEEENS4_13SM90_TMA_LOADENS4_14ComposedLayoutINS4_7SwizzleILi2ELi4ELi3EEENS4_18smem_ptr_flag_bitsILi8EEENSW_INS5_IJSE_NSA_ILi8EEEEEENS5_IJSB_SE_EEEEEEEvNS4_8identityES13_NS14_INS15_ILi3ELi4ELi3EEES18_NSW_INS5_IJNSA_ILi128EEES19_EEENS5_IJSB_S1G_EEEEEEEvS1E_EENS_8epilogue10collective18CollectiveEpilogueINS1M_23Sm100TmaWarpSpecializedILi4ELi2ELi32ELb0ELb0EEEJSG_NS5_IJNSW_ISE_SB_EES1R_EEESH_NS5_IJlSB_lEEESH_S1T_NS1M_6fusion15FusionCallbacksIS1Q_NS1U_17LinearCombinationISH_fSH_fLNS_15FloatRoundStyleE2EEESG_S1S_JEEENS4_5SM1004TMEM4LOAD26SM100_TMEM_LOAD_16dp32b32xES13_NS14_IS16_S18_NSW_INS5_IJS19_SE_EEENS5_IJSE_SB_EEEEEEENS4_39AutoVectorizingCopyWithAssumedAlignmentILi128EEENS4_14SM90_TMA_STOREES27_S29_S29_EEEvvEEEEvNT_6ParamsE,"aw",@nobits
	.sectionflags	@""
	.align	16
	.zero		1024


//--------------------- .nv.shared.reserved.0     --------------------------
	.section	.nv.shared.reserved.0,"aw",@nobits
	.weak		__nv_reservedSMEM_offset_0_alias
	.size		__nv_reservedSMEM_offset_0_alias, 0, 64
	.other		__nv_reservedSMEM_offset_0_alias,@"STO_CUDA_RESERVED_SHARED STV_DEFAULT"
__nv_reservedSMEM_offset_0_alias:
	.zero		0
.nv.shared.reserved.0:
	.zero		64
	.weak		__nv_reservedSMEM_tcgen05_partition
	.type		__nv_reservedSMEM_tcgen05_partition,@object
	.size		__nv_reservedSMEM_tcgen05_partition,(.L_0 - __nv_reservedSMEM_tcgen05_partition)
__nv_reservedSMEM_tcgen05_partition:
	.zero		32
.L_0:


//--------------------- .nv.global                --------------------------
	.section	.nv.global,"aw",@nobits
.nv.global:
	.type		_ZN40_INTERNAL_e6303dcb_4_k_cu_709022d5_363354cute1_E,@object
	.size		_ZN40_INTERNAL_e6303dcb_4_k_cu_709022d5_363354cute1_E,(_ZN40_INTERNAL_e6303dcb_4_k_cu_709022d5_363354cuda3std3__45__cpo6cbeginE - _ZN40_INTERNAL_e6303dcb_4_k_cu_709022d5_363354cute1_E)
_ZN40_INTERNAL_e6303dcb_4_k_cu_709022d5_363354cute1_E:
	.zero		1
	.type		_ZN40_INTERNAL_e6303dcb_4_k_cu_709022d5_363354cuda3std3__45__cpo6cbeginE,@object
	.size		_ZN40_INTERNAL_e6303dcb_4_k_cu_709022d5_363354cuda3std3__45__cpo6cbeginE,(_ZN40_INTERNAL_e6303dcb_4_k_cu_709022d5_363354cuda3std3__48in_placeE - _ZN40_INTERNAL_e6303dcb_4_k_cu_709022d5_363354cuda3std3__45__cpo6cbeginE)
_ZN40_INTERNAL_e6303dcb_4_k_cu_709022d5_363354cuda3std3__45__cpo6cbeginE:
	.zero		1
	.type		_ZN40_INTERNAL_e6303dcb_4_k_cu_709022d5_363354cuda3std3__48in_placeE,@object
	.size		_ZN40_INTERNAL_e6303dcb_4_k_cu_709022d5_363354cuda3std3__48in_placeE,(_ZN40_INTERNAL_e6303dcb_4_k_cu_709022d5_363354cuda3std6ranges3__45__cpo9iter_moveE - _ZN40_INTERNAL_e6303dcb_4_k_cu_709022d5_363354cuda3std3__48in_placeE)
_ZN40_INTERNAL_e6303dcb_4_k_cu_709022d5_363354cuda3std3__48in_placeE:
	.zero		1
	.type		_ZN40_INTERNAL_e6303dcb_4_k_cu_709022d5_363354cuda3std6ranges3__45__cpo9iter_moveE,@object
	.size		_ZN40_INTERNAL_e6303dcb_4_k_cu_709022d5_363354cuda3std6ranges3__45__cpo9iter_moveE,(_ZN40_INTERNAL_e6303dcb_4_k_cu_709022d5_363354cuda3std3__45__cpo5beginE - _ZN40_INTERNAL_e6303dcb_4_k_cu_709022d5_363354cuda3std6ranges3__45__cpo9iter_moveE)
_ZN40_INTERNAL_e6303dcb_4_k_cu_709022d5_363354cuda3std6ranges3__45__cpo9iter_moveE:
	.zero		1
	.type		_ZN40_INTERNAL_e6303dcb_4_k_cu_709022d5_363354cuda3std3__45__cpo5beginE,@object
	.size		_ZN40_INTERNAL_e6303dcb_4_k_cu_709022d5_363354cuda3std3__45__cpo5beginE,(_ZN40_INTERNAL_e6303dcb_4_k_cu_709022d5_363354cuda3std3__442_GLOBAL__N__e6303dcb_4_k_cu_709022d5_363356ignoreE - _ZN40_INTERNAL_e6303dcb_4_k_cu_709022d5_363354cuda3std3__45__cpo5beginE)
_ZN40_INTERNAL_e6303dcb_4_k_cu_709022d5_363354cuda3std3__45__cpo5beginE:
	.zero		1
	.type		_ZN40_INTERNAL_e6303dcb_4_k_cu_709022d5_363354cuda3std3__442_GLOBAL__N__e6303dcb_4_k_cu_709022d5_363356ignoreE,@object
	.size		_ZN40_INTERNAL_e6303dcb_4_k_cu_709022d5_363354cuda3std3__442_GLOBAL__N__e6303dcb_4_k_cu_709022d5_363356ignoreE,(_ZN40_INTERNAL_e6303dcb_4_k_cu_709022d5_363354cute7productE - _ZN40_INTERNAL_e6303dcb_4_k_cu_709022d5_363354cuda3std3__442_GLOBAL__N__e6303dcb_4_k_cu_709022d5_363356ignoreE)
_ZN40_INTERNAL_e6303dcb_4_k_cu_709022d5_363354cuda3std3__442_GLOBAL__N__e6303dcb_4_k_cu_709022d5_363356ignoreE:
	.zero		1
	.type		_ZN40_INTERNAL_e6303dcb_4_k_cu_709022d5_363354cute7productE,@object
	.size		_ZN40_INTERNAL_e6303dcb_4_k_cu_709022d5_363354cute7productE,(_ZN40_INTERNAL_e6303dcb_4_k_cu_709022d5_363354cuda3std3__45__cpo3endE - _ZN40_INTERNAL_e6303dcb_4_k_cu_709022d5_363354cute7productE)
_ZN40_INTERNAL_e6303dcb_4_k_cu_709022d5_363354cute7productE:
	.zero		1
	.type		_ZN40_INTERNAL_e6303dcb_4_k_cu_709022d5_363354cuda3std3__45__cpo3endE,@object
	.size		_ZN40_INTERNAL_e6303dcb_4_k_cu_709022d5_363354cuda3std3__45__cpo3endE,(_ZN40_INTERNAL_e6303dcb_4_k_cu_709022d5_363354cuda3std3__419piecewise_constructE - _ZN40_INTERNAL_e6303dcb_4_k_cu_709022d5_363354cuda3std3__45__cpo3endE)
_ZN40_INTERNAL_e6303dcb_4_k_cu_709022d5_363354cuda3std3__45__cpo3endE:
	.zero		1
	.type		_ZN40_INTERNAL_e6303dcb_4_k_cu_709022d5_363354cuda3std3__419piecewise_constructE,@object
	.size		_ZN40_INTERNAL_e6303dcb_4_k_cu_709022d5_363354cuda3std3__419piecewise_constructE,(_ZN40_INTERNAL_e6303dcb_4_k_cu_709022d5_363354cuda3std3__45__cpo4cendE - _ZN40_INTERNAL_e6303dcb_4_k_cu_709022d5_363354cuda3std3__419piecewise_constructE)
_ZN40_INTERNAL_e6303dcb_4_k_cu_709022d5_363354cuda3std3__419piecewise_constructE:
	.zero		1
	.type		_ZN40_INTERNAL_e6303dcb_4_k_cu_709022d5_363354cuda3std3__45__cpo4cendE,@object
	.size		_ZN40_INTERNAL_e6303dcb_4_k_cu_709022d5_363354cuda3std3__45__cpo4cendE,(_ZN40_INTERNAL_e6303dcb_4_k_cu_709022d5_363354cuda3std6ranges3__45__cpo4swapE - _ZN40_INTERNAL_e6303dcb_4_k_cu_709022d5_363354cuda3std3__45__cpo4cendE)
_ZN40_INTERNAL_e6303dcb_4_k_cu_709022d5_363354cuda3std3__45__cpo4cendE:
	.zero		1
	.type		_ZN40_INTERNAL_e6303dcb_4_k_cu_709022d5_363354cuda3std6ranges3__45__cpo4swapE,@object
	.size		_ZN40_INTERNAL_e6303dcb_4_k_cu_709022d5_363354cuda3std6ranges3__45__cpo4swapE,(.L_11 - _ZN40_INTERNAL_e6303dcb_4_k_cu_709022d5_363354cuda3std6ranges3__45__cpo4swapE)
_ZN40_INTERNAL_e6303dcb_4_k_cu_709022d5_363354cuda3std6ranges3__45__cpo4swapE:
	.zero		1
.L_11:


//--------------------- .nv.constant0._ZN7cutlass13device_kernelINS_4gemm6kernel13GemmUniversalIN4cute5tupleIJiiiiEEENS1_10collective13CollectiveMmaINS1_35MainloopSm100TmaUmmaWarpSpecializedILi10ELi2ELi4ENS5_IJNS4_1CILi1EEESB_SB_EEEEENS5_IJNSA_ILi64EEENSA_ILi256EEESE_EEENS_12float_e4m3_tENS5_IJSB_llEEENS_12float_e5m2_tESI_NS4_8TiledMMAINS4_8MMA_AtomIJNS4_10MMA_TraitsINS4_19SM100_MMA_F8F6F4_SSEJSH_SJ_fSE_SF_NS4_17integral_constantINS4_4UMMA5MajorELSQ_1EEESR_NSO_INSP_7ScaleInELSS_0EEEST_EEEEEENS4_6LayoutISC_NS5_IJNSA_ILi0EEESX_SX_EEEEENS5_IJNS4_10UnderscoreES10_S10_EEEEENS4_13SM90_TMA_LOADENS4_14ComposedLayoutINS4_7SwizzleILi2ELi4ELi3EEENS4_18smem_ptr_flag_bitsILi8EEENSW_INS5_IJSE_NSA_ILi8EEEEEENS5_IJSB_SE_EEEEEEEvNS4_8identityES13_NS14_INS15_ILi3ELi4ELi3EEES18_NSW_INS5_IJNSA_ILi128EEES19_EEENS5_IJSB_S1G_EEEEEEEvS1E_EENS_8epilogue10collective18CollectiveEpilogueINS1M_23Sm100TmaWarpSpecializedILi4ELi2ELi32ELb0ELb0EEEJSG_NS5_IJNSW_ISE_SB_EES1R_EEESH_NS5_IJlSB_lEEESH_S1T_NS1M_6fusion15FusionCallbacksIS1Q_NS1U_17LinearCombinationISH_fSH_fLNS_15FloatRoundStyleE2EEESG_S1S_JEEENS4_5SM1004TMEM4LOAD26SM100_TMEM_LOAD_16dp32b32xES13_NS14_IS16_S18_NSW_INS5_IJS19_SE_EEENS5_IJSE_SB_EEEEEEENS4_39AutoVectorizingCopyWithAssumedAlignmentILi128EEENS4_14SM90_TMA_STOREES27_S29_S29_EEEvvEEEEvNT_6ParamsE --------------------------
	.section	.nv.constant0._ZN7cutlass13device_kernelINS_4gemm6kernel13GemmUniversalIN4cute5tupleIJiiiiEEENS1_10collective13CollectiveMmaINS1_35MainloopSm100TmaUmmaWarpSpecializedILi10ELi2ELi4ENS5_IJNS4_1CILi1EEESB_SB_EEEEENS5_IJNSA_ILi64EEENSA_ILi256EEESE_EEENS_12float_e4m3_tENS5_IJSB_llEEENS_12float_e5m2_tESI_NS4_8TiledMMAINS4_8MMA_AtomIJNS4_10MMA_TraitsINS4_19SM100_MMA_F8F6F4_SSEJSH_SJ_fSE_SF_NS4_17integral_constantINS4_4UMMA5MajorELSQ_1EEESR_NSO_INSP_7ScaleInELSS_0EEEST_EEEEEENS4_6LayoutISC_NS5_IJNSA_ILi0EEESX_SX_EEEEENS5_IJNS4_10UnderscoreES10_S10_EEEEENS4_13SM90_TMA_LOADENS4_14ComposedLayoutINS4_7SwizzleILi2ELi4ELi3EEENS4_18smem_ptr_flag_bitsILi8EEENSW_INS5_IJSE_NSA_ILi8EEEEEENS5_IJSB_SE_EEEEEEEvNS4_8identityES13_NS14_INS15_ILi3ELi4ELi3EEES18_NSW_INS5_IJNSA_ILi128EEES19_EEENS5_IJSB_S1G_EEEEEEEvS1E_EENS_8epilogue10collective18CollectiveEpilogueINS1M_23Sm100TmaWarpSpecializedILi4ELi2ELi32ELb0ELb0EEEJSG_NS5_IJNSW_ISE_SB_EES1R_EEESH_NS5_IJlSB_lEEESH_S1T_NS1M_6fusion15FusionCallbacksIS1Q_NS1U_17LinearCombinationISH_fSH_fLNS_15FloatRoundStyleE2EEESG_S1S_JEEENS4_5SM1004TMEM4LOAD26SM100_TMEM_LOAD_16dp32b32xES13_NS14_IS16_S18_NSW_INS5_IJS19_SE_EEENS5_IJSE_SB_EEEEEEENS4_39AutoVectorizingCopyWithAssumedAlignmentILi128EEENS4_14SM90_TMA_STOREES27_S29_S29_EEEvvEEEEvNT_6ParamsE,"a",@progbits
	.sectionflags	@""
	.align	4
.nv.constant0._ZN7cutlass13device_kernelINS_4gemm6kernel13GemmUniversalIN4cute5tupleIJiiiiEEENS1_10collective13CollectiveMmaINS1_35MainloopSm100TmaUmmaWarpSpecializedILi10ELi2ELi4ENS5_IJNS4_1CILi1EEESB_SB_EEEEENS5_IJNSA_ILi64EEENSA_ILi256EEESE_EEENS_12float_e4m3_tENS5_IJSB_llEEENS_12float_e5m2_tESI_NS4_8TiledMMAINS4_8MMA_AtomIJNS4_10MMA_TraitsINS4_19SM100_MMA_F8F6F4_SSEJSH_SJ_fSE_SF_NS4_17integral_constantINS4_4UMMA5MajorELSQ_1EEESR_NSO_INSP_7ScaleInELSS_0EEEST_EEEEEENS4_6LayoutISC_NS5_IJNSA_ILi0EEESX_SX_EEEEENS5_IJNS4_10UnderscoreES10_S10_EEEEENS4_13SM90_TMA_LOADENS4_14ComposedLayoutINS4_7SwizzleILi2ELi4ELi3EEENS4_18smem_ptr_flag_bitsILi8EEENSW_INS5_IJSE_NSA_ILi8EEEEEENS5_IJSB_SE_EEEEEEEvNS4_8identityES13_NS14_INS15_ILi3ELi4ELi3EEES18_NSW_INS5_IJNSA_ILi128EEES19_EEENS5_IJSB_S1G_EEEEEEEvS1E_EENS_8epilogue10collective18CollectiveEpilogueINS1M_23Sm100TmaWarpSpecializedILi4ELi2ELi32ELb0ELb0EEEJSG_NS5_IJNSW_ISE_SB_EES1R_EEESH_NS5_IJlSB_lEEESH_S1T_NS1M_6fusion15FusionCallbacksIS1Q_NS1U_17LinearCombinationISH_fSH_fLNS_15FloatRoundStyleE2EEESG_S1S_JEEENS4_5SM1004TMEM4LOAD26SM100_TMEM_LOAD_16dp32b32xES13_NS14_IS16_S18_NSW_INS5_IJS19_SE_EEENS5_IJSE_SB_EEEEEEENS4_39AutoVectorizingCopyWithAssumedAlignmentILi128EEENS4_14SM90_TMA_STOREES27_S29_S29_EEEvvEEEEvNT_6ParamsE:
	.zero		2944


//--------------------- SYMBOLS --------------------------

	.type		.nv.reservedSmem.offset0,@object
	.size		.nv.reservedSmem.offset0,0x4
	.type		.nv.reservedSmem.cap,@object
	.size		.nv.reservedSmem.cap,0x4
	.type		__assertfail,@function
